	.target	sm_90a

	.elftype	@"ET_EXEC"


//--------------------- .note.nv.tkinfo           --------------------------
	.section	.note.nv.tkinfo,"",@"SHT_NOTE"
	.sectionflags	@"SHF_NOTE_NV_TKINFO"
	.tkinfo
        /*0018*/ 	.word	0x00000002
        /*0030*/ 	.string	""
        /*0030*/ 	.string	"ptxas"
        /*0030*/ 	.string	"Cuda compilation tools, release 13.0, V13.0.88"
        /*0030*/ 	.string	"Build cuda_13.0.r13.0/compiler.36424714_0"
        /*0030*/ 	.string	"-arch sm_90a -m 64 "



//--------------------- .note.nv.cuinfo           --------------------------
	.section	.note.nv.cuinfo,"",@"SHT_NOTE"
	.sectionflags	@"SHF_NOTE_NV_CUINFO"
        /*0018*/ 	.short	0x0002
        /*001a*/ 	.short	0x005a
        /*001c*/ 	.short	0x0082
	.zero		2


//--------------------- .nv.info                  --------------------------
	.section	.nv.info,"",@"SHT_CUDA_INFO"
	.align	4


	//----- nvinfo : EIATTR_REGCOUNT
	.align		4
        /*0000*/ 	.byte	0x04, 0x2f
        /*0002*/ 	.short	(.L_15 - .L_14)
	.align		4
.L_14:
        /*0004*/ 	.word	index@(_ZN7cutlass13device_kernelINS_4gemm6kernel13GemmUniversalIN4cute5tupleIJiiiiEEENS1_10collective13CollectiveMmaINS1_34MainloopSm90TmaGmmaWarpSpecializedILi6ENS5_IJNS4_1CILi2EEENSA_ILi1EEESC_EEENS1_32KernelTmaWarpSpecializedPingpongEEENS5_IJNSA_ILi64EEENSA_ILi224EEENSA_ILi128EEEEEEaNS5_IJlSC_lEEEaSK_NS4_8TiledMMAINS4_8MMA_AtomIJNS4_4SM904GMMA26MMA_64x32x32_S32S8S8_SS_TNEEEENS4_6LayoutINS5_IJSC_SC_SC_EEENS5_IJNSA_ILi0EEEST_ST_EEEEENS5_IJNS4_10UnderscoreESW_SW_EEEEENS4_13SM90_TMA_LOADENS4_14ComposedLayoutINS4_7SwizzleILi3ELi4ELi3EEENS4_18smem_ptr_flag_bitsILi8EEENSR_INS5_IJNSA_ILi8EEESI_EEENS5_IJSI_SC_EEEEEEEvNS4_8identityENS4_23SM90_TMA_LOAD_MULTICASTES19_vS1A_EENS_8epilogue10collective6detail29Sm90TmaWarpSpecializedAdapterINS1E_15DefaultEpilogueIaSK_SK_NS1D_6thread17LinearCombinationIaLi1EiiLNS1I_9ScaleType4KindE0ELNS_15FloatRoundStyleE2EaEENS1_15EpilogueDefaultEEEEEvvEEEEvNT_6ParamsE)
        /*0008*/ 	.word	0x000000a8


	//----- nvinfo : EIATTR_FRAME_SIZE
	.align		4
.L_15:
        /*000c*/ 	.byte	0x04, 0x11
        /*000e*/ 	.short	(.L_17 - .L_16)
	.align		4
.L_16:
        /*0010*/ 	.word	index@(_ZN7cutlass13device_kernelINS_4gemm6kernel13GemmUniversalIN4cute5tupleIJiiiiEEENS1_10collective13CollectiveMmaINS1_34MainloopSm90TmaGmmaWarpSpecializedILi6ENS5_IJNS4_1CILi2EEENSA_ILi1EEESC_EEENS1_32KernelTmaWarpSpecializedPingpongEEENS5_IJNSA_ILi64EEENSA_ILi224EEENSA_ILi128EEEEEEaNS5_IJlSC_lEEEaSK_NS4_8TiledMMAINS4_8MMA_AtomIJNS4_4SM904GMMA26MMA_64x32x32_S32S8S8_SS_TNEEEENS4_6LayoutINS5_IJSC_SC_SC_EEENS5_IJNSA_ILi0EEEST_ST_EEEEENS5_IJNS4_10UnderscoreESW_SW_EEEEENS4_13SM90_TMA_LOADENS4_14ComposedLayoutINS4_7SwizzleILi3ELi4ELi3EEENS4_18smem_ptr_flag_bitsILi8EEENSR_INS5_IJNSA_ILi8EEESI_EEENS5_IJSI_SC_EEEEEEEvNS4_8identityENS4_23SM90_TMA_LOAD_MULTICASTES19_vS1A_EENS_8epilogue10collective6detail29Sm90TmaWarpSpecializedAdapterINS1E_15DefaultEpilogueIaSK_SK_NS1D_6thread17LinearCombinationIaLi1EiiLNS1I_9ScaleType4KindE0ELNS_15FloatRoundStyleE2EaEENS1_15EpilogueDefaultEEEEEvvEEEEvNT_6ParamsE)
        /*0014*/ 	.word	0x00000008


	//----- nvinfo : EIATTR_MIN_STACK_SIZE
	.align		4
.L_17:
        /*0018*/ 	.byte	0x04, 0x12
        /*001a*/ 	.short	(.L_19 - .L_18)
	.align		4
.L_18:
        /*001c*/ 	.word	index@(_ZN7cutlass13device_kernelINS_4gemm6kernel13GemmUniversalIN4cute5tupleIJiiiiEEENS1_10collective13CollectiveMmaINS1_34MainloopSm90TmaGmmaWarpSpecializedILi6ENS5_IJNS4_1CILi2EEENSA_ILi1EEESC_EEENS1_32KernelTmaWarpSpecializedPingpongEEENS5_IJNSA_ILi64EEENSA_ILi224EEENSA_ILi128EEEEEEaNS5_IJlSC_lEEEaSK_NS4_8TiledMMAINS4_8MMA_AtomIJNS4_4SM904GMMA26MMA_64x32x32_S32S8S8_SS_TNEEEENS4_6LayoutINS5_IJSC_SC_SC_EEENS5_IJNSA_ILi0EEEST_ST_EEEEENS5_IJNS4_10UnderscoreESW_SW_EEEEENS4_13SM90_TMA_LOADENS4_14ComposedLayoutINS4_7SwizzleILi3ELi4ELi3EEENS4_18smem_ptr_flag_bitsILi8EEENSR_INS5_IJNSA_ILi8EEESI_EEENS5_IJSI_SC_EEEEEEEvNS4_8identityENS4_23SM90_TMA_LOAD_MULTICASTES19_vS1A_EENS_8epilogue10collective6detail29Sm90TmaWarpSpecializedAdapterINS1E_15DefaultEpilogueIaSK_SK_NS1D_6thread17LinearCombinationIaLi1EiiLNS1I_9ScaleType4KindE0ELNS_15FloatRoundStyleE2EaEENS1_15EpilogueDefaultEEEEEvvEEEEvNT_6ParamsE)
        /*0020*/ 	.word	0x00000008
.L_19:


//--------------------- .nv.compat                --------------------------
	.section	.nv.compat,"",@"SHT_CUDA_COMPAT_INFO"
	.align	4
        /*0000*/ 	.byte	0x02, 0x09, 0x01, 0x00, 0x02, 0x02, 0x04, 0x00, 0x02, 0x05, 0x05, 0x00, 0x03, 0x07, 0x01, 0x01
        /*0010*/ 	.byte	0x02, 0x03, 0x01, 0x00, 0x02, 0x06, 0x01, 0x00, 0x04, 0x0b, 0x08, 0x00, 0x00, 0x00, 0x00, 0x00
        /*0020*/ 	.byte	0x00, 0x00, 0x00, 0x00


//--------------------- .nv.info._ZN7cutlass13device_kernelINS_4gemm6kernel13GemmUniversalIN4cute5tupleIJiiiiEEENS1_10collective13CollectiveMmaINS1_34MainloopSm90TmaGmmaWarpSpecializedILi6ENS5_IJNS4_1CILi2EEENSA_ILi1EEESC_EEENS1_32KernelTmaWarpSpecializedPingpongEEENS5_IJNSA_ILi64EEENSA_ILi224EEENSA_ILi128EEEEEEaNS5_IJlSC_lEEEaSK_NS4_8TiledMMAINS4_8MMA_AtomIJNS4_4SM904GMMA26MMA_64x32x32_S32S8S8_SS_TNEEEENS4_6LayoutINS5_IJSC_SC_SC_EEENS5_IJNSA_ILi0EEEST_ST_EEEEENS5_IJNS4_10UnderscoreESW_SW_EEEEENS4_13SM90_TMA_LOADENS4_14ComposedLayoutINS4_7SwizzleILi3ELi4ELi3EEENS4_18smem_ptr_flag_bitsILi8EEENSR_INS5_IJNSA_ILi8EEESI_EEENS5_IJSI_SC_EEEEEEEvNS4_8identityENS4_23SM90_TMA_LOAD_MULTICASTES19_vS1A_EENS_8epilogue10collective6detail29Sm90TmaWarpSpecializedAdapterINS1E_15DefaultEpilogueIaSK_SK_NS1D_6thread17LinearCombinationIaLi1EiiLNS1I_9ScaleType4KindE0ELNS_15FloatRoundStyleE2EaEENS1_15EpilogueDefaultEEEEEvvEEEEvNT_6ParamsE --------------------------
	.section	.nv.info._ZN7cutlass13device_kernelINS_4gemm6kernel13GemmUniversalIN4cute5tupleIJiiiiEEENS1_10collective13CollectiveMmaINS1_34MainloopSm90TmaGmmaWarpSpecializedILi6ENS5_IJNS4_1CILi2EEENSA_ILi1EEESC_EEENS1_32KernelTmaWarpSpecializedPingpongEEENS5_IJNSA_ILi64EEENSA_ILi224EEENSA_ILi128EEEEEEaNS5_IJlSC_lEEEaSK_NS4_8TiledMMAINS4_8MMA_AtomIJNS4_4SM904GMMA26MMA_64x32x32_S32S8S8_SS_TNEEEENS4_6LayoutINS5_IJSC_SC_SC_EEENS5_IJNSA_ILi0EEEST_ST_EEEEENS5_IJNS4_10UnderscoreESW_SW_EEEEENS4_13SM90_TMA_LOADENS4_14ComposedLayoutINS4_7SwizzleILi3ELi4ELi3EEENS4_18smem_ptr_flag_bitsILi8EEENSR_INS5_IJNSA_ILi8EEESI_EEENS5_IJSI_SC_EEEEEEEvNS4_8identityENS4_23SM90_TMA_LOAD_MULTICASTES19_vS1A_EENS_8epilogue10collective6detail29Sm90TmaWarpSpecializedAdapterINS1E_15DefaultEpilogueIaSK_SK_NS1D_6thread17LinearCombinationIaLi1EiiLNS1I_9ScaleType4KindE0ELNS_15FloatRoundStyleE2EaEENS1_15EpilogueDefaultEEEEEvvEEEEvNT_6ParamsE,"",@"SHT_CUDA_INFO"
	.sectionflags	@""
	.align	4


	//----- nvinfo : EIATTR_CUDA_API_VERSION
	.align		4
        /*0000*/ 	.byte	0x04, 0x37
        /*0002*/ 	.short	(.L_21 - .L_20)
.L_20:
        /*0004*/ 	.word	0x00000082


	//----- nvinfo : EIATTR_KPARAM_INFO
	.align		4
.L_21:
        /*0008*/ 	.byte	0x04, 0x17
        /*000a*/ 	.short	(.L_23 - .L_22)
.L_22:
        /*000c*/ 	.word	0x00000000
        /*0010*/ 	.short	0x0000
        /*0012*/ 	.short	0x0070
        /*0014*/ 	.byte	0x00, 0xf0, 0x01, 0x10


	//----- nvinfo : EIATTR_SPARSE_MMA_MASK
	.align		4
.L_23:
        /*0018*/ 	.byte	0x03, 0x50
        /*001a*/ 	.short	0x0000


	//----- nvinfo : EIATTR_MAXREG_COUNT
	.align		4
        /*001c*/ 	.byte	0x03, 0x1b
        /*001e*/ 	.short	0x00a8


	//----- nvinfo : EIATTR_NUM_BARRIERS
	.align		4
        /*0020*/ 	.byte	0x02, 0x4c
        /*0022*/ 	.byte	0x01
	.zero		1


	//----- nvinfo : EIATTR_EXTERNS
	.align		4
        /*0024*/ 	.byte	0x04, 0x0f
        /*0026*/ 	.short	(.L_25 - .L_24)


	//   ....[0]....
	.align		4
.L_24:
        /*0028*/ 	.word	index@(__assertfail)


	//----- nvinfo : EIATTR_ANNOTATIONS
	.align		4
.L_25:
        /*002c*/ 	.byte	0x04, 0x55
        /*002e*/ 	.short	(.L_27 - .L_26)


	//   ....[0]....
.L_26:
        /*0030*/ 	.word	0x00000001
        /*0034*/ 	.byte	0xf0, 0x0d, 0x00, 0x00, 0x01, 0x00, 0x00, 0x00, 0xa0, 0x92, 0x00, 0x00, 0x01, 0x00, 0x00, 0x00
        /*0044*/ 	.byte	0x20, 0x9f, 0x00, 0x00


	//----- nvinfo : EIATTR_MERCURY_ISA_VERSION
	.align		4
.L_27:
        /*0048*/ 	.byte	0x03, 0x5f
        /*004a*/ 	.short	0x0101


	//----- nvinfo : EIATTR_INT_WARP_WIDE_INSTR_OFFSETS
	.align		4
        /*004c*/ 	.byte	0x04, 0x31
        /*004e*/ 	.short	(.L_29 - .L_28)


	//   ....[0]....
.L_28:
        /*0050*/ 	.word	0x00000550


	//   ....[1]....
        /*0054*/ 	.word	0x000005d0


	//   ....[2]....
        /*0058*/ 	.word	0x000006d0


	//   ....[3]....
        /*005c*/ 	.word	0x000006e0


	//   ....[4]....
        /*0060*/ 	.word	0x00000700


	//   ....[5]....
        /*0064*/ 	.word	0x000007a0


	//   ....[6]....
        /*0068*/ 	.word	0x000007b0


	//   ....[7]....
        /*006c*/ 	.word	0x00000800


	//   ....[8]....
        /*0070*/ 	.word	0x00003260


	//----- nvinfo : EIATTR_COOP_GROUP_MASK_REGIDS
	.align		4
.L_29:
        /*0074*/ 	.byte	0x04, 0x29
        /*0076*/ 	.short	(.L_31 - .L_30)


	//   ....[0]....
.L_30:
        /*0078*/ 	.word	0xffffffff


	//   ....[1]....
        /*007c*/ 	.word	0xffffffff


	//   ....[2]....
        /*0080*/ 	.word	0xffffffff


	//   ....[3]....
        /*0084*/ 	.word	0xffffffff


	//   ....[4]....
        /*0088*/ 	.word	0xffffffff


	//   ....[5]....
        /*008c*/ 	.word	0xffffffff


	//   ....[6]....
        /*0090*/ 	.word	0xffffffff


	//----- nvinfo : EIATTR_COOP_GROUP_INSTR_OFFSETS
	.align		4
.L_31:
        /*0094*/ 	.byte	0x04, 0x28
        /*0096*/ 	.short	(.L_33 - .L_32)


	//   ....[0]....
.L_32:
        /*0098*/ 	.word	0x00000070


	//   ....[1]....
        /*009c*/ 	.word	0x00000080


	//   ....[2]....
        /*00a0*/ 	.word	0x00000140


	//   ....[3]....
        /*00a4*/ 	.word	0x00000330


	//   ....[4]....
        /*00a8*/ 	.word	0x00000370


	//   ....[5]....
        /*00ac*/ 	.word	0x000007f0


	//   ....[6]....
        /*00b0*/ 	.word	0x00000990


	//----- nvinfo : EIATTR_REG_RECONFIG
	.align		4
.L_33:
        /*00b4*/ 	.byte	0x01, 0x54
	.zero		2


	//----- nvinfo : EIATTR_SYSCALL_OFFSETS
	.align		4
        /*00b8*/ 	.byte	0x04, 0x46
        /*00ba*/ 	.short	(.L_35 - .L_34)


	//   ....[0]....
.L_34:
        /*00bc*/ 	.word	0x00001810


	//----- nvinfo : EIATTR_MBARRIER_INSTR_OFFSETS
	.align		4
.L_35:
        /*00c0*/ 	.byte	0x04, 0x39
        /*00c2*/ 	.short	(.L_37 - .L_36)


	//   ....[0]....
.L_36:
        /*00c4*/ 	.word	0x00000260
        /*00c8*/ 	.word	0x000000ff
        /*00cc*/ 	.word	0x00000000
        /*00d0*/ 	.short	0x0100
        /*00d2*/ 	.byte	0x08
	.zero		1


	//   ....[1]....
        /*00d4*/ 	.word	0x00000270
        /*00d8*/ 	.word	0x000000ff
        /*00dc*/ 	.word	0x00000030
        /*00e0*/ 	.short	0x0100
        /*00e2*/ 	.byte	0x08
	.zero		1


	//   ....[2]....
        /*00e4*/ 	.word	0x00000280
        /*00e8*/ 	.word	0x000000ff
        /*00ec*/ 	.word	0x00000008
        /*00f0*/ 	.short	0x0100
        /*00f2*/ 	.byte	0x08
	.zero		1


	//   ....[3]....
        /*00f4*/ 	.word	0x00000290
        /*00f8*/ 	.word	0x000000ff
        /*00fc*/ 	.word	0x00000038
        /*0100*/ 	.short	0x0100
        /*0102*/ 	.byte	0x08
	.zero		1


	//   ....[4]....
        /*0104*/ 	.word	0x000002a0
        /*0108*/ 	.word	0x000000ff
        /*010c*/ 	.word	0x00000010
        /*0110*/ 	.short	0x0100
        /*0112*/ 	.byte	0x08
	.zero		1


	//   ....[5]....
        /*0114*/ 	.word	0x000002b0
        /*0118*/ 	.word	0x000000ff
        /*011c*/ 	.word	0x00000040
        /*0120*/ 	.short	0x0100
        /*0122*/ 	.byte	0x08
	.zero		1


	//   ....[6]....
        /*0124*/ 	.word	0x000002c0
        /*0128*/ 	.word	0x000000ff
        /*012c*/ 	.word	0x00000018
        /*0130*/ 	.short	0x0100
        /*0132*/ 	.byte	0x08
	.zero		1


	//   ....[7]....
        /*0134*/ 	.word	0x000002d0
        /*0138*/ 	.word	0x000000ff
        /*013c*/ 	.word	0x00000048
        /*0140*/ 	.short	0x0100
        /*0142*/ 	.byte	0x08
	.zero		1


	//   ....[8]....
        /*0144*/ 	.word	0x000002e0
        /*0148*/ 	.word	0x000000ff
        /*014c*/ 	.word	0x00000020
        /*0150*/ 	.short	0x0100
        /*0152*/ 	.byte	0x08
	.zero		1


	//   ....[9]....
        /*0154*/ 	.word	0x000002f0
        /*0158*/ 	.word	0x000000ff
        /*015c*/ 	.word	0x00000050
        /*0160*/ 	.short	0x0100
        /*0162*/ 	.byte	0x08
	.zero		1


	//   ....[10]....
        /*0164*/ 	.word	0x00000300
        /*0168*/ 	.word	0x000000ff
        /*016c*/ 	.word	0x00000028
        /*0170*/ 	.short	0x0100
        /*0172*/ 	.byte	0x08
	.zero		1


	//   ....[11]....
        /*0174*/ 	.word	0x00000310
        /*0178*/ 	.word	0x000000ff
        /*017c*/ 	.word	0x00000058
        /*0180*/ 	.short	0x0100
        /*0182*/ 	.byte	0x08
	.zero		1


	//   ....[12]....
        /*0184*/ 	.word	0x00000830
        /*0188*/ 	.word	0x000000ff
        /*018c*/ 	.word	0x00000090
        /*0190*/ 	.short	0x0100
        /*0192*/ 	.byte	0x08
	.zero		1


	//   ....[13]....
        /*0194*/ 	.word	0x000008c0
        /*0198*/ 	.word	0x000000ff
        /*019c*/ 	.word	0x00000098
        /*01a0*/ 	.short	0x0100
        /*01a2*/ 	.byte	0x08
	.zero		1


	//   ....[14]....
        /*01a4*/ 	.word	0x00000910
        /*01a8*/ 	.word	0x000000ff
        /*01ac*/ 	.word	0x00000070
        /*01b0*/ 	.short	0x0100
        /*01b2*/ 	.byte	0x09
	.zero		1


	//   ....[15]....
        /*01b4*/ 	.word	0x00000920
        /*01b8*/ 	.word	0x000000ff
        /*01bc*/ 	.word	0x00000078
        /*01c0*/ 	.short	0x0100
        /*01c2*/ 	.byte	0x09
	.zero		1


	//   ....[16]....
        /*01c4*/ 	.word	0x00000930
        /*01c8*/ 	.word	0x000000ff
        /*01cc*/ 	.word	0x00000080
        /*01d0*/ 	.short	0x0100
        /*01d2*/ 	.byte	0x09
	.zero		1


	//   ....[17]....
        /*01d4*/ 	.word	0x00000940
        /*01d8*/ 	.word	0x000000ff
        /*01dc*/ 	.word	0x00000088
        /*01e0*/ 	.short	0x0100
        /*01e2*/ 	.byte	0x09
	.zero		1


	//   ....[18]....
        /*01e4*/ 	.word	0x000016f0
        /*01e8*/ 	.word	0x0000008f
        /*01ec*/ 	.word	0x00000000
        /*01f0*/ 	.short	0x010a
        /*01f2*/ 	.byte	0x29
	.zero		1


	//   ....[19]....
        /*01f4*/ 	.word	0x000018a0
        /*01f8*/ 	.word	0x00000003
        /*01fc*/ 	.word	0x00000000
        /*0200*/ 	.short	0x010a
        /*0202*/ 	.byte	0x3f
	.zero		1


	//   ....[20]....
        /*0204*/ 	.word	0x00001900
        /*0208*/ 	.word	0x00000003
        /*020c*/ 	.word	0x00000000
        /*0210*/ 	.short	0x010a
        /*0212*/ 	.byte	0x3f
	.zero		1


	//   ....[21]....
        /*0214*/ 	.word	0x00002560
        /*0218*/ 	.word	0x000000ff
        /*021c*/ 	.word	0x00000000
        /*0220*/ 	.short	0x010a
        /*0222*/ 	.byte	0x04
	.zero		1


	//   ....[22]....
        /*0224*/ 	.word	0x000025a0
        /*0228*/ 	.word	0x000000ff
        /*022c*/ 	.word	0x00000000
        /*0230*/ 	.short	0x010a
        /*0232*/ 	.byte	0x04
	.zero		1


	//   ....[23]....
        /*0234*/ 	.word	0x00003100
        /*0238*/ 	.word	0x00000004
        /*023c*/ 	.word	0x00000000
        /*0240*/ 	.short	0x0101
        /*0242*/ 	.byte	0x3f
	.zero		1


	//   ....[24]....
        /*0244*/ 	.word	0x00003200
        /*0248*/ 	.word	0x00000090
        /*024c*/ 	.word	0x00000000
        /*0250*/ 	.short	0x0101
        /*0252*/ 	.byte	0x2a
	.zero		1


	//   ....[25]....
        /*0254*/ 	.word	0x00003300
        /*0258*/ 	.word	0x00000000
        /*025c*/ 	.word	0x00000000
        /*0260*/ 	.short	0x0101
        /*0262*/ 	.byte	0x3f
	.zero		1


	//   ....[26]....
        /*0264*/ 	.word	0x000033c0
        /*0268*/ 	.word	0x0000008f
        /*026c*/ 	.word	0x00000010
        /*0270*/ 	.short	0x010a
        /*0272*/ 	.byte	0x29
	.zero		1


	//   ....[27]....
        /*0274*/ 	.word	0x000092c0
        /*0278*/ 	.word	0x00000092
        /*027c*/ 	.word	0x00000000
        /*0280*/ 	.short	0x0101
        /*0282*/ 	.byte	0x2a
	.zero		1


	//   ....[28]....
        /*0284*/ 	.word	0x00009c70
        /*0288*/ 	.word	0x0000000d
        /*028c*/ 	.word	0x00000030
        /*0290*/ 	.short	0x010a
        /*0292*/ 	.byte	0x3f
	.zero		1


	//   ....[29]....
        /*0294*/ 	.word	0x0000a030
        /*0298*/ 	.word	0x00000004
        /*029c*/ 	.word	0x00000098
        /*02a0*/ 	.short	0x0101
        /*02a2*/ 	.byte	0x3f
	.zero		1


	//   ....[30]....
        /*02a4*/ 	.word	0x0000a7c0
        /*02a8*/ 	.word	0x00000007
        /*02ac*/ 	.word	0x00000000
        /*02b0*/ 	.short	0x010a
        /*02b2*/ 	.byte	0x3f
	.zero		1


	//   ....[31]....
        /*02b4*/ 	.word	0x0000a840
        /*02b8*/ 	.word	0x00000009
        /*02bc*/ 	.word	0x00000000
        /*02c0*/ 	.short	0x010a
        /*02c2*/ 	.byte	0x3f
	.zero		1


	//   ....[32]....
        /*02c4*/ 	.word	0x0000a8d0
        /*02c8*/ 	.word	0x00000006
        /*02cc*/ 	.word	0x00000000
        /*02d0*/ 	.short	0x010a
        /*02d2*/ 	.byte	0x3f
	.zero		1


	//   ....[33]....
        /*02d4*/ 	.word	0x0000a960
        /*02d8*/ 	.word	0x00000009
        /*02dc*/ 	.word	0x00000000
        /*02e0*/ 	.short	0x010a
        /*02e2*/ 	.byte	0x3f
	.zero		1


	//   ....[34]....
        /*02e4*/ 	.word	0x0000a9f0
        /*02e8*/ 	.word	0x00000006
        /*02ec*/ 	.word	0x00000000
        /*02f0*/ 	.short	0x010a
        /*02f2*/ 	.byte	0x3f
	.zero		1


	//   ....[35]....
        /*02f4*/ 	.word	0x0000aa80
        /*02f8*/ 	.word	0x00000003
        /*02fc*/ 	.word	0x00000000
        /*0300*/ 	.short	0x010a
        /*0302*/ 	.byte	0x3f
	.zero		1


	//   ....[36]....
        /*0304*/ 	.word	0x0000aae0
        /*0308*/ 	.word	0x00000091
        /*030c*/ 	.word	0x00000000
        /*0310*/ 	.short	0x010a
        /*0312*/ 	.byte	0x3f
	.zero		1


	//   ....[37]....
        /*0314*/ 	.word	0x0000ab30
        /*0318*/ 	.word	0x00000003
        /*031c*/ 	.word	0x00000000
        /*0320*/ 	.short	0x010a
        /*0322*/ 	.byte	0x3f
	.zero		1


	//   ....[38]....
        /*0324*/ 	.word	0x0000ab90
        /*0328*/ 	.word	0x00000005
        /*032c*/ 	.word	0x00000000
        /*0330*/ 	.short	0x010a
        /*0332*/ 	.byte	0x3f
	.zero		1


	//   ....[39]....
        /*0334*/ 	.word	0x0000abe0
        /*0338*/ 	.word	0x00000091
        /*033c*/ 	.word	0x00000010
        /*0340*/ 	.short	0x010a
        /*0342*/ 	.byte	0x3f
	.zero		1


	//   ....[40]....
        /*0344*/ 	.word	0x0000acb0
        /*0348*/ 	.word	0x0000000d
        /*034c*/ 	.word	0x00000030
        /*0350*/ 	.short	0x010a
        /*0352*/ 	.byte	0x3f
	.zero		1


	//   ....[41]....
        /*0354*/ 	.word	0x0000ad80
        /*0358*/ 	.word	0x00000007
        /*035c*/ 	.word	0x00000000
        /*0360*/ 	.short	0x010a
        /*0362*/ 	.byte	0x3f
	.zero		1


	//   ....[42]....
        /*0364*/ 	.word	0x0000add0
        /*0368*/ 	.word	0x00000009
        /*036c*/ 	.word	0x00000000
        /*0370*/ 	.short	0x010a
        /*0372*/ 	.byte	0x3f
	.zero		1


	//   ....[43]....
        /*0374*/ 	.word	0x0000ae20
        /*0378*/ 	.word	0x00000006
        /*037c*/ 	.word	0x00000000
        /*0380*/ 	.short	0x010a
        /*0382*/ 	.byte	0x3f
	.zero		1


	//   ....[44]....
        /*0384*/ 	.word	0x0000ae70
        /*0388*/ 	.word	0x00000009
        /*038c*/ 	.word	0x00000000
        /*0390*/ 	.short	0x010a
        /*0392*/ 	.byte	0x3f
	.zero		1


	//   ....[45]....
        /*0394*/ 	.word	0x0000aec0
        /*0398*/ 	.word	0x00000006
        /*039c*/ 	.word	0x00000000
        /*03a0*/ 	.short	0x010a
        /*03a2*/ 	.byte	0x3f
	.zero		1


	//----- nvinfo : EIATTR_NUM_MBARRIERS
	.align		4
.L_37:
        /*03a4*/ 	.byte	0x03, 0x38
        /*03a6*/ 	.short	0x0012


	//----- nvinfo : EIATTR_EXIT_INSTR_OFFSETS
	.align		4
        /*03a8*/ 	.byte	0x04, 0x1c
        /*03aa*/ 	.short	(.L_39 - .L_38)


	//   ....[0]....
.L_38:
        /*03ac*/ 	.word	0x00001430


	//   ....[1]....
        /*03b0*/ 	.word	0x00001490


	//   ....[2]....
        /*03b4*/ 	.word	0x00009950


	//   ....[3]....
        /*03b8*/ 	.word	0x00009980


	//   ....[4]....
        /*03bc*/ 	.word	0x0000aad0


	//----- nvinfo : EIATTR_MAX_THREADS
	.align		4
.L_39:
        /*03c0*/ 	.byte	0x04, 0x05
        /*03c2*/ 	.short	(.L_41 - .L_40)
.L_40:
        /*03c4*/ 	.word	0x00000180
        /*03c8*/ 	.word	0x00000001
        /*03cc*/ 	.word	0x00000001


	//----- nvinfo : EIATTR_CRS_STACK_SIZE
	.align		4
.L_41:
        /*03d0*/ 	.byte	0x04, 0x1e
        /*03d2*/ 	.short	(.L_43 - .L_42)
.L_42:
        /*03d4*/ 	.word	0x00000000


	//----- nvinfo : EIATTR_CBANK_PARAM_SIZE
	.align		4
.L_43:
        /*03d8*/ 	.byte	0x03, 0x19
        /*03da*/ 	.short	0x0470


	//----- nvinfo : EIATTR_PARAM_CBANK
	.align		4
        /*03dc*/ 	.byte	0x04, 0x0a
        /*03de*/ 	.short	(.L_45 - .L_44)
	.align		4
.L_44:
        /*03e0*/ 	.word	index@(.nv.constant0._ZN7cutlass13device_kernelINS_4gemm6kernel13GemmUniversalIN4cute5tupleIJiiiiEEENS1_10collective13CollectiveMmaINS1_34MainloopSm90TmaGmmaWarpSpecializedILi6ENS5_IJNS4_1CILi2EEENSA_ILi1EEESC_EEENS1_32KernelTmaWarpSpecializedPingpongEEENS5_IJNSA_ILi64EEENSA_ILi224EEENSA_ILi128EEEEEEaNS5_IJlSC_lEEEaSK_NS4_8TiledMMAINS4_8MMA_AtomIJNS4_4SM904GMMA26MMA_64x32x32_S32S8S8_SS_TNEEEENS4_6LayoutINS5_IJSC_SC_SC_EEENS5_IJNSA_ILi0EEEST_ST_EEEEENS5_IJNS4_10UnderscoreESW_SW_EEEEENS4_13SM90_TMA_LOADENS4_14ComposedLayoutINS4_7SwizzleILi3ELi4ELi3EEENS4_18smem_ptr_flag_bitsILi8EEENSR_INS5_IJNSA_ILi8EEESI_EEENS5_IJSI_SC_EEEEEEEvNS4_8identityENS4_23SM90_TMA_LOAD_MULTICASTES19_vS1A_EENS_8epilogue10collective6detail29Sm90TmaWarpSpecializedAdapterINS1E_15DefaultEpilogueIaSK_SK_NS1D_6thread17LinearCombinationIaLi1EiiLNS1I_9ScaleType4KindE0ELNS_15FloatRoundStyleE2EaEENS1_15EpilogueDefaultEEEEEvvEEEEvNT_6ParamsE)
        /*03e4*/ 	.short	0x0210
        /*03e6*/ 	.short	0x0470


	//----- nvinfo : EIATTR_SW_WAR
	.align		4
.L_45:
        /*03e8*/ 	.byte	0x04, 0x36
        /*03ea*/ 	.short	(.L_47 - .L_46)
.L_46:
        /*03ec*/ 	.word	0x00000008
.L_47:


//--------------------- .nv.callgraph             --------------------------
	.section	.nv.callgraph,"",@"SHT_CUDA_CALLGRAPH"
	.align	4
	.sectionentsize	8
	.align		4
        /*0000*/ 	.word	0x00000000
	.align		4
        /*0004*/ 	.word	0xffffffff
	.align		4
        /*0008*/ 	.word	index@(_ZN7cutlass13device_kernelINS_4gemm6kernel13GemmUniversalIN4cute5tupleIJiiiiEEENS1_10collective13CollectiveMmaINS1_34MainloopSm90TmaGmmaWarpSpecializedILi6ENS5_IJNS4_1CILi2EEENSA_ILi1EEESC_EEENS1_32KernelTmaWarpSpecializedPingpongEEENS5_IJNSA_ILi64EEENSA_ILi224EEENSA_ILi128EEEEEEaNS5_IJlSC_lEEEaSK_NS4_8TiledMMAINS4_8MMA_AtomIJNS4_4SM904GMMA26MMA_64x32x32_S32S8S8_SS_TNEEEENS4_6LayoutINS5_IJSC_SC_SC_EEENS5_IJNSA_ILi0EEEST_ST_EEEEENS5_IJNS4_10UnderscoreESW_SW_EEEEENS4_13SM90_TMA_LOADENS4_14ComposedLayoutINS4_7SwizzleILi3ELi4ELi3EEENS4_18smem_ptr_flag_bitsILi8EEENSR_INS5_IJNSA_ILi8EEESI_EEENS5_IJSI_SC_EEEEEEEvNS4_8identityENS4_23SM90_TMA_LOAD_MULTICASTES19_vS1A_EENS_8epilogue10collective6detail29Sm90TmaWarpSpecializedAdapterINS1E_15DefaultEpilogueIaSK_SK_NS1D_6thread17LinearCombinationIaLi1EiiLNS1I_9ScaleType4KindE0ELNS_15FloatRoundStyleE2EaEENS1_15EpilogueDefaultEEEEEvvEEEEvNT_6ParamsE)
	.align		4
        /*000c*/ 	.word	index@(__assertfail)
	.align		4
        /*0010*/ 	.word	0x00000000
	.align		4
        /*0014*/ 	.word	0xfffffffe
	.align		4
        /*0018*/ 	.word	0x00000000
	.align		4
        /*001c*/ 	.word	0xfffffffd
	.align		4
        /*0020*/ 	.word	0x00000000
	.align		4
        /*0024*/ 	.word	0xfffffffc


//--------------------- .nv.constant4             --------------------------
	.section	.nv.constant4,"a",@progbits
	.align	8
	.align		8
.nv.constant4:
        /*0000*/ 	.dword	__assertfail
	.align		8
        /*0008*/ 	.dword	__unnamed_1
	.align		8
        /*0010*/ 	.dword	_ZN39_INTERNAL_d5104171_4_k_cu_f0a54008_46834cuda3std3__45__cpo5beginE
	.align		8
        /*0018*/ 	.dword	_ZN39_INTERNAL_d5104171_4_k_cu_f0a54008_46834cuda3std3__45__cpo3endE
	.align		8
        /*0020*/ 	.dword	_ZN39_INTERNAL_d5104171_4_k_cu_f0a54008_46834cuda3std3__45__cpo6cbeginE
	.align		8
        /*0028*/ 	.dword	_ZN39_INTERNAL_d5104171_4_k_cu_f0a54008_46834cuda3std3__45__cpo4cendE
	.align		8
        /*0030*/ 	.dword	_ZN39_INTERNAL_d5104171_4_k_cu_f0a54008_46834cuda3std3__441_GLOBAL__N__d5104171_4_k_cu_f0a54008_46836ignoreE
	.align		8
        /*0038*/ 	.dword	_ZN39_INTERNAL_d5104171_4_k_cu_f0a54008_46834cuda3std3__419piecewise_constructE
	.align		8
        /*0040*/ 	.dword	_ZN39_INTERNAL_d5104171_4_k_cu_f0a54008_46834cuda3std3__48in_placeE
	.align		8
        /*0048*/ 	.dword	_ZN39_INTERNAL_d5104171_4_k_cu_f0a54008_46834cuda3std6ranges3__45__cpo4swapE
	.align		8
        /*0050*/ 	.dword	_ZN39_INTERNAL_d5104171_4_k_cu_f0a54008_46834cuda3std6ranges3__45__cpo9iter_moveE
	.align		8
        /*0058*/ 	.dword	_ZN39_INTERNAL_d5104171_4_k_cu_f0a54008_46834cute7productE
	.align		8
        /*0060*/ 	.dword	_ZN39_INTERNAL_d5104171_4_k_cu_f0a54008_46834cute1_E
	.align		8
        /*0068*/ 	.dword	$str$22
	.align		8
        /*0070*/ 	.dword	$str$23


//--------------------- .text._ZN7cutlass13device_kernelINS_4gemm6kernel13GemmUniversalIN4cute5tupleIJiiiiEEENS1_10collective13CollectiveMmaINS1_34MainloopSm90TmaGmmaWarpSpecializedILi6ENS5_IJNS4_1CILi2EEENSA_ILi1EEESC_EEENS1_32KernelTmaWarpSpecializedPingpongEEENS5_IJNSA_ILi64EEENSA_ILi224EEENSA_ILi128EEEEEEaNS5_IJlSC_lEEEaSK_NS4_8TiledMMAINS4_8MMA_AtomIJNS4_4SM904GMMA26MMA_64x32x32_S32S8S8_SS_TNEEEENS4_6LayoutINS5_IJSC_SC_SC_EEENS5_IJNSA_ILi0EEEST_ST_EEEEENS5_IJNS4_10UnderscoreESW_SW_EEEEENS4_13SM90_TMA_LOADENS4_14ComposedLayoutINS4_7SwizzleILi3ELi4ELi3EEENS4_18smem_ptr_flag_bitsILi8EEENSR_INS5_IJNSA_ILi8EEESI_EEENS5_IJSI_SC_EEEEEEEvNS4_8identityENS4_23SM90_TMA_LOAD_MULTICASTES19_vS1A_EENS_8epilogue10collective6detail29Sm90TmaWarpSpecializedAdapterINS1E_15DefaultEpilogueIaSK_SK_NS1D_6thread17LinearCombinationIaLi1EiiLNS1I_9ScaleType4KindE0ELNS_15FloatRoundStyleE2EaEENS1_15EpilogueDefaultEEEEEvvEEEEvNT_6ParamsE --------------------------
	.section	.text._ZN7cutlass13device_kernelINS_4gemm6kernel13GemmUniversalIN4cute5tupleIJiiiiEEENS1_10collective13CollectiveMmaINS1_34MainloopSm90TmaGmmaWarpSpecializedILi6ENS5_IJNS4_1CILi2EEENSA_ILi1EEESC_EEENS1_32KernelTmaWarpSpecializedPingpongEEENS5_IJNSA_ILi64EEENSA_ILi224EEENSA_ILi128EEEEEEaNS5_IJlSC_lEEEaSK_NS4_8TiledMMAINS4_8MMA_AtomIJNS4_4SM904GMMA26MMA_64x32x32_S32S8S8_SS_TNEEEENS4_6LayoutINS5_IJSC_SC_SC_EEENS5_IJNSA_ILi0EEEST_ST_EEEEENS5_IJNS4_10UnderscoreESW_SW_EEEEENS4_13SM90_TMA_LOADENS4_14ComposedLayoutINS4_7SwizzleILi3ELi4ELi3EEENS4_18smem_ptr_flag_bitsILi8EEENSR_INS5_IJNSA_ILi8EEESI_EEENS5_IJSI_SC_EEEEEEEvNS4_8identityENS4_23SM90_TMA_LOAD_MULTICASTES19_vS1A_EENS_8epilogue10collective6detail29Sm90TmaWarpSpecializedAdapterINS1E_15DefaultEpilogueIaSK_SK_NS1D_6thread17LinearCombinationIaLi1EiiLNS1I_9ScaleType4KindE0ELNS_15FloatRoundStyleE2EaEENS1_15EpilogueDefaultEEEEEvvEEEEvNT_6ParamsE,"ax",@progbits
	.align	128
.text._ZN7cutlass13device_kernelINS_4gemm6kernel13GemmUniversalIN4cute5tupleIJiiiiEEENS1_10collective13CollectiveMmaINS1_34MainloopSm90TmaGmmaWarpSpecializedILi6ENS5_IJNS4_1CILi2EEENSA_ILi1EEESC_EEENS1_32KernelTmaWarpSpecializedPingpongEEENS5_IJNSA_ILi64EEENSA_ILi224EEENSA_ILi128EEEEEEaNS5_IJlSC_lEEEaSK_NS4_8TiledMMAINS4_8MMA_AtomIJNS4_4SM904GMMA26MMA_64x32x32_S32S8S8_SS_TNEEEENS4_6LayoutINS5_IJSC_SC_SC_EEENS5_IJNSA_ILi0EEEST_ST_EEEEENS5_IJNS4_10UnderscoreESW_SW_EEEEENS4_13SM90_TMA_LOADENS4_14ComposedLayoutINS4_7SwizzleILi3ELi4ELi3EEENS4_18smem_ptr_flag_bitsILi8EEENSR_INS5_IJNSA_ILi8EEESI_EEENS5_IJSI_SC_EEEEEEEvNS4_8identityENS4_23SM90_TMA_LOAD_MULTICASTES19_vS1A_EENS_8epilogue10collective6detail29Sm90TmaWarpSpecializedAdapterINS1E_15DefaultEpilogueIaSK_SK_NS1D_6thread17LinearCombinationIaLi1EiiLNS1I_9ScaleType4KindE0ELNS_15FloatRoundStyleE2EaEENS1_15EpilogueDefaultEEEEEvvEEEEvNT_6ParamsE:
        .type           _ZN7cutlass13device_kernelINS_4gemm6kernel13GemmUniversalIN4cute5tupleIJiiiiEEENS1_10collective13CollectiveMmaINS1_34MainloopSm90TmaGmmaWarpSpecializedILi6ENS5_IJNS4_1CILi2EEENSA_ILi1EEESC_EEENS1_32KernelTmaWarpSpecializedPingpongEEENS5_IJNSA_ILi64EEENSA_ILi224EEENSA_ILi128EEEEEEaNS5_IJlSC_lEEEaSK_NS4_8TiledMMAINS4_8MMA_AtomIJNS4_4SM904GMMA26MMA_64x32x32_S32S8S8_SS_TNEEEENS4_6LayoutINS5_IJSC_SC_SC_EEENS5_IJNSA_ILi0EEEST_ST_EEEEENS5_IJNS4_10UnderscoreESW_SW_EEEEENS4_13SM90_TMA_LOADENS4_14ComposedLayoutINS4_7SwizzleILi3ELi4ELi3EEENS4_18smem_ptr_flag_bitsILi8EEENSR_INS5_IJNSA_ILi8EEESI_EEENS5_IJSI_SC_EEEEEEEvNS4_8identityENS4_23SM90_TMA_LOAD_MULTICASTES19_vS1A_EENS_8epilogue10collective6detail29Sm90TmaWarpSpecializedAdapterINS1E_15DefaultEpilogueIaSK_SK_NS1D_6thread17LinearCombinationIaLi1EiiLNS1I_9ScaleType4KindE0ELNS_15FloatRoundStyleE2EaEENS1_15EpilogueDefaultEEEEEvvEEEEvNT_6ParamsE,@function
        .size           _ZN7cutlass13device_kernelINS_4gemm6kernel13GemmUniversalIN4cute5tupleIJiiiiEEENS1_10collective13CollectiveMmaINS1_34MainloopSm90TmaGmmaWarpSpecializedILi6ENS5_IJNS4_1CILi2EEENSA_ILi1EEESC_EEENS1_32KernelTmaWarpSpecializedPingpongEEENS5_IJNSA_ILi64EEENSA_ILi224EEENSA_ILi128EEEEEEaNS5_IJlSC_lEEEaSK_NS4_8TiledMMAINS4_8MMA_AtomIJNS4_4SM904GMMA26MMA_64x32x32_S32S8S8_SS_TNEEEENS4_6LayoutINS5_IJSC_SC_SC_EEENS5_IJNSA_ILi0EEEST_ST_EEEEENS5_IJNS4_10UnderscoreESW_SW_EEEEENS4_13SM90_TMA_LOADENS4_14ComposedLayoutINS4_7SwizzleILi3ELi4ELi3EEENS4_18smem_ptr_flag_bitsILi8EEENSR_INS5_IJNSA_ILi8EEESI_EEENS5_IJSI_SC_EEEEEEEvNS4_8identityENS4_23SM90_TMA_LOAD_MULTICASTES19_vS1A_EENS_8epilogue10collective6detail29Sm90TmaWarpSpecializedAdapterINS1E_15DefaultEpilogueIaSK_SK_NS1D_6thread17LinearCombinationIaLi1EiiLNS1I_9ScaleType4KindE0ELNS_15FloatRoundStyleE2EaEENS1_15EpilogueDefaultEEEEEvvEEEEvNT_6ParamsE,(.L_x_305 - _ZN7cutlass13device_kernelINS_4gemm6kernel13GemmUniversalIN4cute5tupleIJiiiiEEENS1_10collective13CollectiveMmaINS1_34MainloopSm90TmaGmmaWarpSpecializedILi6ENS5_IJNS4_1CILi2EEENSA_ILi1EEESC_EEENS1_32KernelTmaWarpSpecializedPingpongEEENS5_IJNSA_ILi64EEENSA_ILi224EEENSA_ILi128EEEEEEaNS5_IJlSC_lEEEaSK_NS4_8TiledMMAINS4_8MMA_AtomIJNS4_4SM904GMMA26MMA_64x32x32_S32S8S8_SS_TNEEEENS4_6LayoutINS5_IJSC_SC_SC_EEENS5_IJNSA_ILi0EEEST_ST_EEEEENS5_IJNS4_10UnderscoreESW_SW_EEEEENS4_13SM90_TMA_LOADENS4_14ComposedLayoutINS4_7SwizzleILi3ELi4ELi3EEENS4_18smem_ptr_flag_bitsILi8EEENSR_INS5_IJNSA_ILi8EEESI_EEENS5_IJSI_SC_EEEEEEEvNS4_8identityENS4_23SM90_TMA_LOAD_MULTICASTES19_vS1A_EENS_8epilogue10collective6detail29Sm90TmaWarpSpecializedAdapterINS1E_15DefaultEpilogueIaSK_SK_NS1D_6thread17LinearCombinationIaLi1EiiLNS1I_9ScaleType4KindE0ELNS_15FloatRoundStyleE2EaEENS1_15EpilogueDefaultEEEEEvvEEEEvNT_6ParamsE)
        .other          _ZN7cutlass13device_kernelINS_4gemm6kernel13GemmUniversalIN4cute5tupleIJiiiiEEENS1_10collective13CollectiveMmaINS1_34MainloopSm90TmaGmmaWarpSpecializedILi6ENS5_IJNS4_1CILi2EEENSA_ILi1EEESC_EEENS1_32KernelTmaWarpSpecializedPingpongEEENS5_IJNSA_ILi64EEENSA_ILi224EEENSA_ILi128EEEEEEaNS5_IJlSC_lEEEaSK_NS4_8TiledMMAINS4_8MMA_AtomIJNS4_4SM904GMMA26MMA_64x32x32_S32S8S8_SS_TNEEEENS4_6LayoutINS5_IJSC_SC_SC_EEENS5_IJNSA_ILi0EEEST_ST_EEEEENS5_IJNS4_10UnderscoreESW_SW_EEEEENS4_13SM90_TMA_LOADENS4_14ComposedLayoutINS4_7SwizzleILi3ELi4ELi3EEENS4_18smem_ptr_flag_bitsILi8EEENSR_INS5_IJNSA_ILi8EEESI_EEENS5_IJSI_SC_EEEEEEEvNS4_8identityENS4_23SM90_TMA_LOAD_MULTICASTES19_vS1A_EENS_8epilogue10collective6detail29Sm90TmaWarpSpecializedAdapterINS1E_15DefaultEpilogueIaSK_SK_NS1D_6thread17LinearCombinationIaLi1EiiLNS1I_9ScaleType4KindE0ELNS_15FloatRoundStyleE2EaEENS1_15EpilogueDefaultEEEEEvvEEEEvNT_6ParamsE,@"STO_CUDA_ENTRY STV_DEFAULT"
_ZN7cutlass13device_kernelINS_4gemm6kernel13GemmUniversalIN4cute5tupleIJiiiiEEENS1_10collective13CollectiveMmaINS1_34MainloopSm90TmaGmmaWarpSpecializedILi6ENS5_IJNS4_1CILi2EEENSA_ILi1EEESC_EEENS1_32KernelTmaWarpSpecializedPingpongEEENS5_IJNSA_ILi64EEENSA_ILi224EEENSA_ILi128EEEEEEaNS5_IJlSC_lEEEaSK_NS4_8TiledMMAINS4_8MMA_AtomIJNS4_4SM904GMMA26MMA_64x32x32_S32S8S8_SS_TNEEEENS4_6LayoutINS5_IJSC_SC_SC_EEENS5_IJNSA_ILi0EEEST_ST_EEEEENS5_IJNS4_10UnderscoreESW_SW_EEEEENS4_13SM90_TMA_LOADENS4_14ComposedLayoutINS4_7SwizzleILi3ELi4ELi3EEENS4_18smem_ptr_flag_bitsILi8EEENSR_INS5_IJNSA_ILi8EEESI_EEENS5_IJSI_SC_EEEEEEEvNS4_8identityENS4_23SM90_TMA_LOAD_MULTICASTES19_vS1A_EENS_8epilogue10collective6detail29Sm90TmaWarpSpecializedAdapterINS1E_15DefaultEpilogueIaSK_SK_NS1D_6thread17LinearCombinationIaLi1EiiLNS1I_9ScaleType4KindE0ELNS_15FloatRoundStyleE2EaEENS1_15EpilogueDefaultEEEEEvvEEEEvNT_6ParamsE:
[----:B------:R-:W0:Y:S02]  /*0000*/  LDC R1, c[0x0][0x28] ;  /* 0x00000a00ff017b82 */ /* 0x000e240000000800 */
[----:B0-----:R-:W-:Y:S01]  /*0010*/  VIADD R1, R1, 0xfffffff8 ;  /* 0xfffffff801017836 */ /* 0x001fe20000000000 */
[----:B------:R-:W0:Y:S01]  /*0020*/  S2R R4, SR_TID.X ;  /* 0x0000000000047919 */ /* 0x000e220000002100 */
[----:B------:R-:W-:Y:S01]  /*0030*/  ELECT P0, URZ, PT ;  /* 0x00000000003f782f */ /* 0x000fe20003800000 */
[----:B------:R-:W-:Y:S01]  /*0040*/  BSSY B0, `(.L_x_0) ;  /* 0x000000f000007945 */ /* 0x000fe20003800000 */
[--C-:B0-----:R-:W-:Y:S02]  /*0050*/  SHF.R.U32.HI R2, RZ, 0x5, R4.reuse ;  /* 0x00000005ff027819 */ /* 0x101fe40000011604 */
[----:B------:R-:W-:-:S03]  /*0060*/  SHF.R.U32.HI R7, RZ, 0x7, R4 ;  /* 0x00000007ff077819 */ /* 0x000fc60000011604 */
[----:B------:R-:W0:Y:S04]  /*0070*/  SHFL.IDX PT, R5, R2, RZ, 0x1f ;  /* 0x00001fff02057589 */ /* 0x000e2800000e0000 */
[----:B------:R1:W2:Y:S01]  /*0080*/  SHFL.IDX PT, R10, R7, RZ, 0x1f ;  /* 0x00001fff070a7589 */ /* 0x0002a200000e0000 */
[----:B0-----:R-:W-:-:S13]  /*0090*/  ISETP.NE.OR P0, PT, R5, RZ, !P0 ;  /* 0x000000ff0500720c */ /* 0x001fda0004705670 */
[----:B-12---:R-:W-:Y:S05]  /*00a0*/  @P0 BRA `(.L_x_1) ;  /* 0x0000000000200947 */ /* 0x006fea0003800000 */
[----:B------:R-:W-:Y:S02]  /*00b0*/  ULDC.64 UR4, c[0x0][0x198] ;  /* 0x0000660000047ab9 */ /* 0x000fe40000000a00 */
[----:B------:R-:W-:Y:S02]  /*00c0*/  UIADD3 UR6, UP0, UR4, 0xf0, URZ ;  /* 0x000000f004067890 */ /* 0x000fe4000ff1e03f */
[----:B------:R-:W-:Y:S02]  /*00d0*/  UIADD3 UR4, UP1, UR4, 0x1f0, URZ ;  /* 0x000001f004047890 */ /* 0x000fe4000ff3e03f */
[----:B------:R-:W-:Y:S02]  /*00e0*/  UIADD3.X UR7, URZ, UR5, URZ, UP0, !UPT ;  /* 0x000000053f077290 */ /* 0x000fe400087fe43f */
[----:B------:R-:W-:-:S07]  /*00f0*/  UIADD3.X UR5, URZ, UR5, URZ, UP1, !UPT ;  /* 0x000000053f057290 */ /* 0x000fce0008ffe43f */
[----:B------:R0:W-:Y:S02]  /*0100*/  UTMACCTL.PF [UR6] ;  /* 0x00000000060079b9 */ /* 0x0001e40008040000 */
[----:B------:R0:W-:Y:S02]  /*0110*/  UTMACCTL.PF [UR4] ;  /* 0x00000000040079b9 */ /* 0x0001e40008040000 */
[----:B0-----:R-:W-:Y:S01]  /*0120*/  NOP ;  /* 0x0000000000007918 */ /* 0x001fe20000000000 */
.L_x_1:
[----:B------:R-:W-:Y:S05]  /*0130*/  BSYNC B0 ;  /* 0x0000000000007941 */ /* 0x000fea0003800000 */
.L_x_0:
[----:B------:R-:W0:Y:S01]  /*0140*/  SHFL.IDX PT, R8, R2, RZ, 0x1f ;  /* 0x00001fff02087589 */ /* 0x000e2200000e0000 */
[----:B------:R-:W-:-:S04]  /*0150*/  SHF.R.S32.HI R3, RZ, 0x1f, R4 ;  /* 0x0000001fff037819 */ /* 0x000fc80000011404 */
[----:B------:R-:W-:Y:S02]  /*0160*/  LEA.HI R3, R3, R4, RZ, 0x7 ;  /* 0x0000000403037211 */ /* 0x000fe400078f38ff */
[----:B0-----:R-:W-:-:S13]  /*0170*/  ISETP.NE.AND P0, PT, R8, RZ, PT ;  /* 0x000000ff0800720c */ /* 0x001fda0003f05270 */
[----:B------:R-:W-:Y:S05]  /*0180*/  @P0 BRA `(.L_x_2) ;  /* 0x0000000000680947 */ /* 0x000fea0003800000 */
[----:B------:R-:W0:Y:S01]  /*0190*/  S2UR UR8, SR_CgaCtaId ;  /* 0x00000000000879c3 */ /* 0x000e220000008800 */
[----:B------:R-:W-:Y:S01]  /*01a0*/  UMOV UR4, 0x400 ;  /* 0x0000040000047882 */ /* 0x000fe20000000000 */
[----:B------:R-:W-:Y:S01]  /*01b0*/  UMOV UR5, 0x1 ;  /* 0x0000000100057882 */ /* 0x000fe20000000000 */
[----:B------:R-:W-:Y:S01]  /*01c0*/  UMOV UR6, 0x2 ;  /* 0x0000000200067882 */ /* 0x000fe20000000000 */
[----:B------:R-:W-:Y:S01]  /*01d0*/  ELECT P0, URZ, PT ;  /* 0x00000000003f782f */ /* 0x000fe20003800000 */
[----:B------:R-:W-:-:S04]  /*01e0*/  UIADD3 UR6, -UR6, 0x100000, URZ ;  /* 0x0010000006067890 */ /* 0x000fc8000fffe13f */
[----:B------:R-:W-:Y:S02]  /*01f0*/  USHF.L.U32 UR7, UR6, 0xb, URZ ;  /* 0x0000000b06077899 */ /* 0x000fe4000800063f */
[----:B------:R-:W-:Y:S02]  /*0200*/  USHF.L.U32 UR6, UR6, 0x1, URZ ;  /* 0x0000000106067899 */ /* 0x000fe4000800063f */
[----:B0-----:R-:W-:Y:S02]  /*0210*/  ULEA UR8, UR8, UR4, 0x18 ;  /* 0x0000000408087291 */ /* 0x001fe4000f8ec03f */
[----:B------:R-:W-:-:S04]  /*0220*/  UIADD3 UR4, -UR5, 0x100000, URZ ;  /* 0x0010000005047890 */ /* 0x000fc8000fffe13f */
[----:B------:R-:W-:Y:S02]  /*0230*/  USHF.L.U32 UR5, UR4, 0xb, URZ ;  /* 0x0000000b04057899 */ /* 0x000fe4000800063f */
[----:B------:R-:W-:Y:S01]  /*0240*/  USHF.L.U32 UR4, UR4, 0x1, URZ ;  /* 0x0000000104047899 */ /* 0x000fe2000800063f */
[----:B------:R-:W0:Y:S11]  /*0250*/  FENCE.VIEW.ASYNC.S ;  /* 0x00000000000073c6 */ /* 0x000e360000000000 */
[----:B0-----:R0:W1:Y:S01]  /*0260*/  SYNCS.EXCH.64 URZ, [UR8], UR4 ;  /* 0x00000004083f75b2 */ /* 0x0010620008000100 */
[----:B------:R0:W2:Y:S01]  /*0270*/  SYNCS.EXCH.64 URZ, [UR8+0x30], UR6 ;  /* 0x00003006083f75b2 */ /* 0x0000a20008000100 */
[----:B------:R0:W3:Y:S01]  /*0280*/  SYNCS.EXCH.64 URZ, [UR8+0x8], UR4 ;  /* 0x00000804083f75b2 */ /* 0x0000e20008000100 */
[----:B------:R0:W4:Y:S01]  /*0290*/  SYNCS.EXCH.64 URZ, [UR8+0x38], UR6 ;  /* 0x00003806083f75b2 */ /* 0x0001220008000100 */
[----:B------:R0:W0:Y:S01]  /*02a0*/  SYNCS.EXCH.64 URZ, [UR8+0x10], UR4 ;  /* 0x00001004083f75b2 */ /* 0x0000220008000100 */
[----:B------:R0:W0:Y:S01]  /*02b0*/  SYNCS.EXCH.64 URZ, [UR8+0x40], UR6 ;  /* 0x00004006083f75b2 */ /* 0x0000220008000100 */
[----:B------:R0:W0:Y:S01]  /*02c0*/  SYNCS.EXCH.64 URZ, [UR8+0x18], UR4 ;  /* 0x00001804083f75b2 */ /* 0x0000220008000100 */
[----:B------:R0:W0:Y:S01]  /*02d0*/  SYNCS.EXCH.64 URZ, [UR8+0x48], UR6 ;  /* 0x00004806083f75b2 */ /* 0x0000220008000100 */
[----:B------:R0:W0:Y:S01]  /*02e0*/  SYNCS.EXCH.64 URZ, [UR8+0x20], UR4 ;  /* 0x00002004083f75b2 */ /* 0x0000220008000100 */
[----:B------:R0:W0:Y:S01]  /*02f0*/  SYNCS.EXCH.64 URZ, [UR8+0x50], UR6 ;  /* 0x00005006083f75b2 */ /* 0x0000220008000100 */
[----:B------:R0:W0:Y:S01]  /*0300*/  SYNCS.EXCH.64 URZ, [UR8+0x28], UR4 ;  /* 0x00002804083f75b2 */ /* 0x0000220008000100 */
[----:B------:R0:W0:Y:S01]  /*0310*/  SYNCS.EXCH.64 URZ, [UR8+0x58], UR6 ;  /* 0x00005806083f75b2 */ /* 0x0000220008000100 */
[----:B------:R-:W-:Y:S01]  /*0320*/  NOP ;  /* 0x0000000000007918 */ /* 0x000fe20000000000 */
.L_x_2:
[----:B------:R-:W5:Y:S01]  /*0330*/  SHFL.IDX PT, R13, R2, RZ, 0x1f ;  /* 0x00001fff020d7589 */ /* 0x000f6200000e0000 */
[----:B------:R-:W1:Y:S01]  /*0340*/  S2UR UR12, SR_CTAID.X ;  /* 0x00000000000c79c3 */ /* 0x000e620000002500 */
[----:B------:R-:W-:Y:S02]  /*0350*/  LOP3.LUT R3, R3, 0xffffff80, RZ, 0xc0, !PT ;  /* 0xffffff8003037812 */ /* 0x000fe400078ec0ff */
[----:B------:R-:W-:Y:S01]  /*0360*/  ELECT P0, URZ, PT ;  /* 0x00000000003f782f */ /* 0x000fe20003800000 */
[----:B------:R2:W3:Y:S01]  /*0370*/  SHFL.IDX PT, R12, R2, RZ, 0x1f ;  /* 0x00001fff020c7589 */ /* 0x0004e200000e0000 */
[----:B------:R-:W-:Y:S01]  /*0380*/  ELECT P1, URZ, PT ;  /* 0x00000000003f782f */ /* 0x000fe20003820000 */
[----:B------:R-:W-:Y:S01]  /*0390*/  NOP ;  /* 0x0000000000007918 */ /* 0x000fe20000000000 */
[----:B------:R-:W-:Y:S01]  /*03a0*/  IMAD.IADD R3, R4, 0x1, -R3 ;  /* 0x0000000104037824 */ /* 0x000fe200078e0a03 */
[----:B------:R-:W4:Y:S01]  /*03b0*/  S2R R6, SR_CTAID.Y ;  /* 0x0000000000067919 */ /* 0x000f220000002600 */
[----:B0-----:R-:W-:Y:S01]  /*03c0*/  ULDC UR4, c[0x0][0x150] ;  /* 0x0000540000047ab9 */ /* 0x001fe20000000800 */
[----:B------:R-:W0:Y:S01]  /*03d0*/  LDC R14, c[0x0][0x144] ;  /* 0x00005100ff0e7b82 */ /* 0x000e220000000800 */
[----:B------:R-:W-:Y:S01]  /*03e0*/  UMOV UR11, 0x80 ;  /* 0x00000080000b7882 */ /* 0x000fe20000000000 */
[----:B------:R-:W-:Y:S01]  /*03f0*/  SHF.R.S32.HI R0, RZ, 0x1f, R3 ;  /* 0x0000001fff007819 */ /* 0x000fe20000011403 */
[----:B------:R-:W-:Y:S01]  /*0400*/  NOP ;  /* 0x0000000000007918 */ /* 0x000fe20000000000 */
[C---:B------:R-:W-:Y:S01]  /*0410*/  VIADD R35, R10.reuse, 0xffffffff ;  /* 0xffffffff0a237836 */ /* 0x040fe20000000000 */
[----:B------:R-:W-:Y:S01]  /*0420*/  ISETP.NE.AND P4, PT, R10, RZ, PT ;  /* 0x000000ff0a00720c */ /* 0x000fe20003f85270 */
[----:B------:R-:W-:Y:S01]  /*0430*/  IMAD.MOV.U32 R138, RZ, RZ, 0x1 ;  /* 0x00000001ff8a7424 */ /* 0x000fe200078e00ff */
[----:B------:R-:W-:Y:S01]  /*0440*/  LEA.HI R9, R0, R3, RZ, 0x3 ;  /* 0x0000000300097211 */ /* 0x000fe200078f18ff */
[----:B------:R-:W0:Y:S01]  /*0450*/  LDC R15, c[0x0][0x140] ;  /* 0x00005000ff0f7b82 */ /* 0x000e220000000800 */
[----:B------:R-:W-:-:S02]  /*0460*/  ISETP.GE.U32.AND P6, PT, R35, 0x2, PT ;  /* 0x000000022300780c */ /* 0x000fc40003fc6070 */
[--C-:B------:R-:W-:Y:S02]  /*0470*/  SHF.R.S32.HI R11, RZ, 0x3, R9.reuse ;  /* 0x00000003ff0b7819 */ /* 0x100fe40000011409 */
[----:B--2---:R-:W-:Y:S02]  /*0480*/  SHF.R.S32.HI R2, RZ, 0x1f, R9 ;  /* 0x0000001fff027819 */ /* 0x004fe40000011409 */
[----:B------:R-:W-:Y:S01]  /*0490*/  SHF.R.S32.HI R9, RZ, 0x1f, R8 ;  /* 0x0000001fff097819 */ /* 0x000fe20000011408 */
[----:B------:R-:W2:Y:S01]  /*04a0*/  LDC R25, c[0x0][0x148] ;  /* 0x00005200ff197b82 */ /* 0x000ea20000000800 */
[----:B-----5:R-:W-:Y:S02]  /*04b0*/  ISETP.NE.OR P0, PT, R13, RZ, !P0 ;  /* 0x000000ff0d00720c */ /* 0x020fe40004705670 */
[----:B-1----:R-:W-:Y:S02]  /*04c0*/  I2FP.F32.U32 R13, UR12 ;  /* 0x0000000c000d7c45 */ /* 0x002fe40008201000 */
[----:B------:R-:W-:-:S02]  /*04d0*/  LEA.HI R2, R2, R11, RZ, 0x2 ;  /* 0x0000000b02027211 */ /* 0x000fc400078f10ff */
[----:B------:R-:W-:Y:S01]  /*04e0*/  LEA.HI R9, R9, R8, RZ, 0x2 ;  /* 0x0000000809097211 */ /* 0x000fe200078f10ff */
[----:B------:R-:W-:Y:S01]  /*04f0*/  FMUL R13, R13, UR4 ;  /* 0x000000040d0d7c20 */ /* 0x000fe20008400000 */
[----:B---3--:R-:W-:Y:S01]  /*0500*/  ISETP.NE.OR P1, PT, R12, RZ, !P1 ;  /* 0x000000ff0c00720c */ /* 0x008fe20004f25670 */
[----:B------:R-:W-:Y:S01]  /*0510*/  ULDC UR4, c[0x0][0x154] ;  /* 0x0000550000047ab9 */ /* 0x000fe20000000800 */
[----:B------:R-:W-:Y:S02]  /*0520*/  LOP3.LUT R12, R2, 0xfffffffc, RZ, 0xc0, !PT ;  /* 0xfffffffc020c7812 */ /* 0x000fe400078ec0ff */
[----:B------:R-:W-:Y:S01]  /*0530*/  LOP3.LUT R9, R9, 0x3ffffffc, RZ, 0xc0, !PT ;  /* 0x3ffffffc09097812 */ /* 0x000fe200078ec0ff */
[----:B------:R-:W1:Y:S01]  /*0540*/  F2I.U32.TRUNC.NTZ R13, R13 ;  /* 0x0000000d000d7305 */ /* 0x000e62000020f000 */
[----:B------:R-:W-:Y:S01]  /*0550*/  VOTEU.ALL UP1, P0 ;  /* 0x00000000003f7886 */ /* 0x000fe20000020000 */
[----:B------:R-:W-:Y:S01]  /*0560*/  IMAD.IADD R12, R11, 0x1, -R12 ;  /* 0x000000010b0c7824 */ /* 0x000fe200078e0a0c */
[----:B----4-:R-:W-:Y:S01]  /*0570*/  I2FP.F32.U32 R11, R6 ;  /* 0x00000006000b7245 */ /* 0x010fe20000201000 */
[----:B------:R-:W-:Y:S01]  /*0580*/  IMAD.IADD R9, R8, 0x1, -R9 ;  /* 0x0000000108097824 */ /* 0x000fe200078e0a09 */
[----:B------:R-:W-:Y:S01]  /*0590*/  SHF.R.S32.HI R2, RZ, 0x1f, R5 ;  /* 0x0000001fff027819 */ /* 0x000fe20000011405 */
[----:B------:R-:W3:Y:S01]  /*05a0*/  @!UP1 S2UR UR7, SR_CgaCtaId ;  /* 0x00000000000799c3 */ /* 0x000ee20000008800 */
[----:B------:R-:W-:Y:S01]  /*05b0*/  @!UP1 UMOV UR6, 0x400 ;  /* 0x0000040000069882 */ /* 0x000fe20000000000 */
[----:B------:R-:W-:Y:S01]  /*05c0*/  IMAD R9, R9, 0x4, R12 ;  /* 0x0000000409097824 */ /* 0x000fe200078e020c */
[----:B------:R-:W-:Y:S01]  /*05d0*/  VOTEU.ALL UP2, P1 ;  /* 0x00000000003f7886 */ /* 0x000fe20000840000 */
[----:B------:R-:W-:Y:S01]  /*05e0*/  FMUL R11, R11, UR4 ;  /* 0x000000040b0b7c20 */ /* 0x000fe20008400000 */
[----:B------:R-:W-:Y:S01]  /*05f0*/  LEA.HI R2, R2, R5, RZ, 0x2 ;  /* 0x0000000502027211 */ /* 0x000fe200078f10ff */
[----:B------:R-:W-:Y:S01]  /*0600*/  UMOV UR4, 0x20 ;  /* 0x0000002000047882 */ /* 0x000fe20000000000 */
[----:B------:R-:W-:Y:S01]  /*0610*/  LEA.HI R8, R9, R9, RZ, 0x1 ;  /* 0x0000000909087211 */ /* 0x000fe200078f08ff */
[----:B------:R-:W4:Y:S01]  /*0620*/  @!UP2 S2UR UR10, SR_CgaCtaId ;  /* 0x00000000000aa9c3 */ /* 0x000f220000008800 */
[----:B-1----:R-:W-:Y:S01]  /*0630*/  IMAD.MOV R13, RZ, RZ, -R13 ;  /* 0x000000ffff0d7224 */ /* 0x002fe200078e0a0d */
[----:B------:R-:W1:Y:S01]  /*0640*/  F2I.U32.TRUNC.NTZ R11, R11 ;  /* 0x0000000b000b7305 */ /* 0x000e62000020f000 */
[----:B------:R-:W-:Y:S01]  /*0650*/  LOP3.LUT R8, R8, 0xfffffffe, RZ, 0xc0, !PT ;  /* 0xfffffffe08087812 */ /* 0x000fe200078ec0ff */
[----:B------:R-:W-:-:S04]  /*0660*/  @!UP1 UIADD3 UR4, -UR4, 0x100000, URZ ;  /* 0x0010000004049890 */ /* 0x000fc8000fffe13f */
[----:B------:R-:W-:Y:S02]  /*0670*/  @!UP1 USHF.L.U32 UR5, UR4, 0xb, URZ ;  /* 0x0000000b04059899 */ /* 0x000fe4000800063f */
[----:B------:R-:W-:Y:S01]  /*0680*/  @!UP1 USHF.L.U32 UR4, UR4, 0x1, URZ ;  /* 0x0000000104049899 */ /* 0x000fe2000800063f */
[----:B0-----:R-:W-:Y:S01]  /*0690*/  IMAD R21, R14, R13, UR12 ;  /* 0x0000000c0e157e24 */ /* 0x001fe2000f8e020d */
[----:B------:R-:W-:Y:S01]  /*06a0*/  LOP3.LUT R2, R2, 0xfffffffc, RZ, 0xc0, !PT ;  /* 0xfffffffc02027812 */ /* 0x000fe200078ec0ff */
[----:B------:R-:W-:Y:S01]  /*06b0*/  @!UP2 UMOV UR9, 0x400 ;  /* 0x000004000009a882 */ /* 0x000fe20000000000 */
[----:B------:R-:W-:Y:S01]  /*06c0*/  IMAD.IADD R8, R9, 0x1, -R8 ;  /* 0x0000000109087824 */ /* 0x000fe200078e0a08 */
[----:B------:R-:W-:Y:S01]  /*06d0*/  VOTEU.ALL UP3, P1 ;  /* 0x00000000003f7886 */ /* 0x000fe20000860000 */
[----:B------:R-:W-:Y:S01]  /*06e0*/  VOTEU.ALL UP4, P1 ;  /* 0x00000000003f7886 */ /* 0x000fe20000880000 */
[----:B------:R-:W-:Y:S01]  /*06f0*/  IMAD.IADD R5, R5, 0x1, -R2 ;  /* 0x0000000105057824 */ /* 0x000fe200078e0a02 */
[----:B------:R-:W-:Y:S01]  /*0700*/  VOTEU.ALL UP5, P1 ;  /* 0x00000000003f7886 */ /* 0x000fe200008a0000 */
[----:B------:R-:W-:Y:S01]  /*0710*/  ISETP.NE.AND P3, PT, R8, R21, PT ;  /* 0x000000150800720c */ /* 0x000fe20003f65270 */
[----:B------:R-:W-:Y:S01]  /*0720*/  IMAD.SHL.U32 R2, R9, 0x4, RZ ;  /* 0x0000000409027824 */ /* 0x000fe200078e00ff */
[----:B------:R-:W-:Y:S01]  /*0730*/  ISETP.EQ.U32.AND P2, PT, R15, 0x1, PT ;  /* 0x000000010f00780c */ /* 0x000fe20003f42070 */
[----:B---3--:R-:W-:Y:S01]  /*0740*/  @!UP1 ULEA UR8, UR7, UR6, 0x18 ;  /* 0x0000000607089291 */ /* 0x008fe2000f8ec03f */
[----:B-1----:R-:W-:Y:S01]  /*0750*/  IMAD.MOV R20, RZ, RZ, -R11 ;  /* 0x000000ffff147224 */ /* 0x002fe200078e0a0b */
[----:B------:R-:W-:-:S04]  /*0760*/  @!UP2 UIADD3 UR6, -UR11, 0x100000, URZ ;  /* 0x001000000b06a890 */ /* 0x000fc8000fffe13f */
[----:B------:R-:W-:Y:S02]  /*0770*/  @!UP2 USHF.L.U32 UR7, UR6, 0xb, URZ ;  /* 0x0000000b0607a899 */ /* 0x000fe4000800063f */
[----:B------:R-:W-:Y:S01]  /*0780*/  @!UP2 USHF.L.U32 UR6, UR6, 0x1, URZ ;  /* 0x000000010606a899 */ /* 0x000fe2000800063f */
[----:B------:R-:W-:Y:S01]  /*0790*/  LOP3.LUT R139, R9, 0xc, R2, 0x78, !PT ;  /* 0x0000000c098b7812 */ /* 0x000fe200078e7802 */
[----:B------:R-:W-:Y:S01]  /*07a0*/  VOTEU.ALL UP0, P0 ;  /* 0x00000000003f7886 */ /* 0x000fe20000000000 */
[----:B------:R-:W-:Y:S01]  /*07b0*/  VOTEU.ALL UP1, P0 ;  /* 0x00000000003f7886 */ /* 0x000fe20000020000 */
[----:B--2---:R-:W-:Y:S01]  /*07c0*/  IMAD R9, R25, R20, R6 ;  /* 0x0000001419097224 */ /* 0x004fe200078e0206 */
[----:B------:R-:W-:Y:S01]  /*07d0*/  LOP3.LUT P0, RZ, R3, 0x7, RZ, 0xc0, !PT ;  /* 0x0000000703ff7812 */ /* 0x000fe2000780c0ff */
[----:B----4-:R-:W-:Y:S01]  /*07e0*/  @!UP2 ULEA UR9, UR10, UR9, 0x18 ;  /* 0x000000090a09a291 */ /* 0x010fe2000f8ec03f */
[----:B------:R0:W1:Y:S01]  /*07f0*/  SHFL.IDX PT, R14, R7, RZ, 0x1f ;  /* 0x00001fff070e7589 */ /* 0x00006200000e0000 */
[----:B------:R-:W-:Y:S01]  /*0800*/  VOTEU.ALL UP2, P1 ;  /* 0x00000000003f7886 */ /* 0x000fe20000840000 */
[----:B------:R-:W-:-:S02]  /*0810*/  @P3 LEA.HI R2, R139, R139, RZ, 0x1 ;  /* 0x0000008b8b023211 */ /* 0x000fc400078f08ff */
[----:B------:R-:W2:Y:S02]  /*0820*/  FENCE.VIEW.ASYNC.S ;  /* 0x00000000000073c6 */ /* 0x000ea40000000000 */
[----:B--2---:R0:W2:Y:S01]  /*0830*/  @!UP0 SYNCS.EXCH.64 URZ, [UR8+0x90], UR4 ;  /* 0x00009004083f85b2 */ /* 0x0040a20008000100 */
[C---:B------:R-:W-:Y:S02]  /*0840*/  ISETP.NE.AND P1, PT, R5.reuse, 0x3, PT ;  /* 0x000000030500780c */ /* 0x040fe40003f25270 */
[----:B------:R-:W-:Y:S02]  /*0850*/  @P3 SHF.R.S32.HI R2, RZ, 0x1, R2 ;  /* 0x00000001ff023819 */ /* 0x000fe40000011402 */
[----:B------:R-:W-:Y:S02]  /*0860*/  ISETP.EQ.OR P1, PT, R5, RZ, !P1 ;  /* 0x000000ff0500720c */ /* 0x000fe40004f22670 */
[----:B------:R-:W-:Y:S02]  /*0870*/  @P3 ISETP.NE.AND P5, PT, R2, R9, PT ;  /* 0x000000090200320c */ /* 0x000fe40003fa5270 */
[----:B------:R-:W-:-:S02]  /*0880*/  ISETP.LT.U32.AND P0, PT, R139, 0x2, !P0 ;  /* 0x000000028b00780c */ /* 0x000fc40004701070 */
[----:B------:R-:W-:Y:S02]  /*0890*/  ISETP.EQ.AND P1, PT, R10, RZ, P1 ;  /* 0x000000ff0a00720c */ /* 0x000fe40000f22270 */
[----:B------:R-:W-:Y:S02]  /*08a0*/  SEL R9, RZ, 0x1, !P0 ;  /* 0x00000001ff097807 */ /* 0x000fe40004000000 */
[----:B------:R-:W-:Y:S01]  /*08b0*/  @P3 SEL R138, RZ, 0x1, P5 ;  /* 0x00000001ff8a3807 */ /* 0x000fe20002800000 */
[----:B------:R0:W3:Y:S01]  /*08c0*/  @!UP1 SYNCS.EXCH.64 URZ, [UR8+0x98], UR4 ;  /* 0x00009804083f95b2 */ /* 0x0000e20008000100 */
[----:B------:R-:W-:Y:S01]  /*08d0*/  NOP ;  /* 0x0000000000007918 */ /* 0x000fe20000000000 */
[----:B------:R-:W-:Y:S02]  /*08e0*/  SEL R16, RZ, 0x1, !P1 ;  /* 0x00000001ff107807 */ /* 0x000fe40004800000 */
[----:B------:R-:W-:Y:S02]  /*08f0*/  LOP3.LUT R138, R138, R9, RZ, 0xc0, !PT ;  /* 0x000000098a8a7212 */ /* 0x000fe400078ec0ff */
[----:B------:R-:W-:Y:S01]  /*0900*/  SEL R16, R16, 0x2, P6 ;  /* 0x0000000210107807 */ /* 0x000fe20003000000 */
[----:B------:R0:W4:Y:S01]  /*0910*/  @!UP2 SYNCS.EXCH.64 URZ, [UR9+0x70], UR6 ;  /* 0x00007006093fa5b2 */ /* 0x0001220008000100 */
[----:B------:R0:W0:Y:S01]  /*0920*/  @!UP3 SYNCS.EXCH.64 URZ, [UR9+0x78], UR6 ;  /* 0x00007806093fb5b2 */ /* 0x0000220008000100 */
[----:B------:R0:W0:Y:S01]  /*0930*/  @!UP4 SYNCS.EXCH.64 URZ, [UR9+0x80], UR6 ;  /* 0x00008006093fc5b2 */ /* 0x0000220008000100 */
[----:B------:R0:W0:Y:S01]  /*0940*/  @!UP5 SYNCS.EXCH.64 URZ, [UR9+0x88], UR6 ;  /* 0x00008806093fd5b2 */ /* 0x0000220008000100 */
[----:B------:R-:W-:Y:S01]  /*0950*/  NOP ;  /* 0x0000000000007918 */ /* 0x000fe20000000000 */
[----:B-12---:R-:W-:Y:S05]  /*0960*/  @!P2 BRA `(.L_x_3) ;  /* 0x000000000008a947 */ /* 0x006fea0003800000 */
[----:B0--34-:R-:W-:Y:S01]  /*0970*/  UCGABAR_ARV ;  /* 0x00000000000079c7 */ /* 0x019fe20008000000 */
[----:B------:R-:W-:Y:S05]  /*0980*/  BRA `(.L_x_4) ;  /* 0x0000000000047947 */ /* 0x000fea0003800000 */
.L_x_3:
[----:B0--34-:R-:W-:Y:S01]  /*0990*/  NOP ;  /* 0x0000000000007918 */ /* 0x019fe20000000000 */
.L_x_4:
[----:B------:R-:W-:Y:S01]  /*09a0*/  ULDC.64 UR4, c[0x0][0x598] ;  /* 0x0001660000047ab9 */ /* 0x000fe20000000a00 */
[----:B------:R-:W-:Y:S01]  /*09b0*/  ULDC.64 UR44, c[0x0][0x208] ;  /* 0x00008200002c7ab9 */ /* 0x000fe20000000a00 */
[----:B------:R-:W-:-:S04]  /*09c0*/  ISETP.NE.U32.AND P0, PT, RZ, UR4, PT ;  /* 0x00000004ff007c0c */ /* 0x000fc8000bf05070 */
[----:B------:R-:W-:-:S13]  /*09d0*/  ISETP.NE.AND.EX P0, PT, RZ, UR5, PT, P0 ;  /* 0x00000005ff007c0c */ /* 0x000fda000bf05300 */
[----:B------:R-:W-:Y:S05]  /*09e0*/  @!P0 BRA `(.L_x_5) ;  /* 0x00000000001c8947 */ /* 0x000fea0003800000 */
[----:B------:R-:W0:Y:S02]  /*09f0*/  LDC.64 R8, c[0x0][0x598] ;  /* 0x00016600ff087b82 */ /* 0x000e240000000a00 */
[----:B0-----:R-:W2:Y:S02]  /*0a00*/  LDG.E.64 R8, desc[UR44][R8.64] ;  /* 0x0000002c08087981 */ /* 0x001ea4000c1e1b00 */
[----:B--2---:R-:W-:-:S04]  /*0a10*/  ISETP.NE.U32.AND P0, PT, R8, RZ, PT ;  /* 0x000000ff0800720c */ /* 0x004fc80003f05070 */
[----:B------:R-:W-:-:S13]  /*0a20*/  ISETP.NE.AND.EX P0, PT, R9, RZ, PT, P0 ;  /* 0x000000ff0900720c */ /* 0x000fda0003f05300 */
[----:B------:R-:W-:Y:S05]  /*0a30*/  @!P0 BRA `(.L_x_5) ;  /* 0x0000000000088947 */ /* 0x000fea0003800000 */
[----:B------:R0:W5:Y:S01]  /*0a40*/  LD.E R137, desc[UR44][R8.64] ;  /* 0x0000002c08897980 */ /* 0x000162000c101900 */
[----:B------:R-:W-:Y:S05]  /*0a50*/  BRA `(.L_x_6) ;  /* 0x0000000000247947 */ /* 0x000fea0003800000 */
.L_x_5:
[----:B------:R-:W-:Y:S02]  /*0a60*/  ULDC.64 UR4, c[0x0][0x588] ;  /* 0x0001620000047ab9 */ /* 0x000fe40000000a00 */
[----:B------:R-:W-:-:S04]  /*0a70*/  ISETP.NE.U32.AND P0, PT, RZ, UR4, PT ;  /* 0x00000004ff007c0c */ /* 0x000fc8000bf05070 */
[----:B------:R-:W-:-:S13]  /*0a80*/  ISETP.NE.AND.EX P0, PT, RZ, UR5, PT, P0 ;  /* 0x00000005ff007c0c */ /* 0x000fda000bf05300 */
[----:B------:R-:W-:Y:S05]  /*0a90*/  @!P0 BRA `(.L_x_7) ;  /* 0x00000000000c8947 */ /* 0x000fea0003800000 */
[----:B------:R-:W0:Y:S02]  /*0aa0*/  LDC.64 R8, c[0x0][0x588] ;  /* 0x00016200ff087b82 */ /* 0x000e240000000a00 */
[----:B0-----:R1:W5:Y:S01]  /*0ab0*/  LDG.E R137, desc[UR44][R8.64] ;  /* 0x0000002c08897981 */ /* 0x001362000c1e1900 */
[----:B------:R-:W-:Y:S05]  /*0ac0*/  BRA `(.L_x_6) ;  /* 0x0000000000087947 */ /* 0x000fea0003800000 */
.L_x_7:
[----:B------:R-:W-:Y:S02]  /*0ad0*/  ULDC UR4, c[0x0][0x580] ;  /* 0x0001600000047ab9 */ /* 0x000fe40000000800 */
[----:B------:R-:W-:-:S07]  /*0ae0*/  IMAD.U32 R137, RZ, RZ, UR4 ;  /* 0x00000004ff897e24 */ /* 0x000fce000f8e00ff */
.L_x_6:
[----:B------:R-:W-:Y:S02]  /*0af0*/  ULDC.64 UR4, c[0x0][0x5a0] ;  /* 0x0001680000047ab9 */ /* 0x000fe40000000a00 */
[----:B------:R-:W-:-:S04]  /*0b00*/  ISETP.NE.U32.AND P0, PT, RZ, UR4, PT ;  /* 0x00000004ff007c0c */ /* 0x000fc8000bf05070 */
[----:B------:R-:W-:-:S13]  /*0b10*/  ISETP.NE.AND.EX P0, PT, RZ, UR5, PT, P0 ;  /* 0x00000005ff007c0c */ /* 0x000fda000bf05300 */
[----:B------:R-:W-:Y:S05]  /*0b20*/  @!P0 BRA `(.L_x_8) ;  /* 0x00000000001c8947 */ /* 0x000fea0003800000 */
[----:B01----:R-:W0:Y:S02]  /*0b30*/  LDC.64 R8, c[0x0][0x5a0] ;  /* 0x00016800ff087b82 */ /* 0x003e240000000a00 */
[----:B0-----:R-:W2:Y:S02]  /*0b40*/  LDG.E.64 R8, desc[UR44][R8.64] ;  /* 0x0000002c08087981 */ /* 0x001ea4000c1e1b00 */
[----:B--2---:R-:W-:-:S04]  /*0b50*/  ISETP.NE.U32.AND P0, PT, R8, RZ, PT ;  /* 0x000000ff0800720c */ /* 0x004fc80003f05070 */
[----:B------:R-:W-:-:S13]  /*0b60*/  ISETP.NE.AND.EX P0, PT, R9, RZ, PT, P0 ;  /* 0x000000ff0900720c */ /* 0x000fda0003f05300 */
[----:B------:R-:W-:Y:S05]  /*0b70*/  @!P0 BRA `(.L_x_8) ;  /* 0x0000000000088947 */ /* 0x000fea0003800000 */
[----:B------:R0:W5:Y:S01]  /*0b80*/  LD.E R136, desc[UR44][R8.64] ;  /* 0x0000002c08887980 */ /* 0x000162000c101900 */
[----:B------:R-:W-:Y:S05]  /*0b90*/  BRA `(.L_x_9) ;  /* 0x0000000000247947 */ /* 0x000fea0003800000 */
.L_x_8:
[----:B------:R-:W-:Y:S02]  /*0ba0*/  ULDC.64 UR4, c[0x0][0x590] ;  /* 0x0001640000047ab9 */ /* 0x000fe40000000a00 */
[----:B------:R-:W-:-:S04]  /*0bb0*/  ISETP.NE.U32.AND P0, PT, RZ, UR4, PT ;  /* 0x00000004ff007c0c */ /* 0x000fc8000bf05070 */
[----:B------:R-:W-:-:S13]  /*0bc0*/  ISETP.NE.AND.EX P0, PT, RZ, UR5, PT, P0 ;  /* 0x00000005ff007c0c */ /* 0x000fda000bf05300 */
[----:B------:R-:W-:Y:S05]  /*0bd0*/  @!P0 BRA `(.L_x_10) ;  /* 0x00000000000c8947 */ /* 0x000fea0003800000 */
[----:B01----:R-:W0:Y:S02]  /*0be0*/  LDC.64 R8, c[0x0][0x590] ;  /* 0x00016400ff087b82 */ /* 0x003e240000000a00 */
[----:B0-----:R1:W5:Y:S01]  /*0bf0*/  LDG.E R136, desc[UR44][R8.64] ;  /* 0x0000002c08887981 */ /* 0x001362000c1e1900 */
[----:B------:R-:W-:Y:S05]  /*0c00*/  BRA `(.L_x_9) ;  /* 0x0000000000087947 */ /* 0x000fea0003800000 */
.L_x_10:
[----:B------:R-:W-:Y:S02]  /*0c10*/  ULDC UR4, c[0x0][0x584] ;  /* 0x0001610000047ab9 */ /* 0x000fe40000000800 */
[----:B------:R-:W-:-:S07]  /*0c20*/  IMAD.U32 R136, RZ, RZ, UR4 ;  /* 0x00000004ff887e24 */ /* 0x000fce000f8e00ff */
.L_x_9:
[----:B------:R-:W2:Y:S01]  /*0c30*/  LDC R2, c[0x0][0x65c] ;  /* 0x00019700ff027b82 */ /* 0x000ea20000000800 */
[----:B------:R-:W-:Y:S01]  /*0c40*/  ULDC UR6, c[0x0][0x28c] ;  /* 0x0000a30000067ab9 */ /* 0x000fe20000000800 */
[----:B------:R-:W-:Y:S01]  /*0c50*/  ISETP.NE.AND P0, PT, R10, 0x2, PT ;  /* 0x000000020a00780c */ /* 0x000fe20003f05270 */
[----:B------:R-:W-:Y:S01]  /*0c60*/  UIADD3 UR6, UR6, 0x7f, URZ ;  /* 0x0000007f06067890 */ /* 0x000fe2000fffe03f */
[----:B01----:R-:W-:Y:S01]  /*0c70*/  IMAD.U32 R8, RZ, RZ, UR12 ;  /* 0x0000000cff087e24 */ /* 0x003fe2000f8e00ff */
[----:B------:R-:W-:Y:S01]  /*0c80*/  UMOV UR36, URZ ;  /* 0x0000003f00247c82 */ /* 0x000fe20008000000 */
[----:B------:R-:W-:Y:S01]  /*0c90*/  IMAD.MOV.U32 R9, RZ, RZ, RZ ;  /* 0x000000ffff097224 */ /* 0x000fe200078e00ff */
[----:B------:R-:W-:Y:S01]  /*0ca0*/  USHF.R.S32.HI UR7, URZ, 0x1f, UR6 ;  /* 0x0000001f3f077899 */ /* 0x000fe20008011406 */
[----:B------:R-:W-:Y:S01]  /*0cb0*/  UMOV UR37, URZ ;  /* 0x0000003f00257c82 */ /* 0x000fe20008000000 */
[----:B------:R-:W-:Y:S02]  /*0cc0*/  ULDC.64 UR8, c[0x0][0x650] ;  /* 0x0001940000087ab9 */ /* 0x000fe40000000a00 */
[----:B------:R-:W-:-:S04]  /*0cd0*/  ULEA.HI UR7, UR7, UR6, URZ, 0x7 ;  /* 0x0000000607077291 */ /* 0x000fc8000f8f383f */
[----:B------:R-:W-:Y:S01]  /*0ce0*/  USHF.R.S32.HI UR38, URZ, 0x7, UR7 ;  /* 0x000000073f267899 */ /* 0x000fe20008011407 */
[----:B--2---:R-:W-:-:S13]  /*0cf0*/  ISETP.NE.AND P1, PT, R2, 0x1, PT ;  /* 0x000000010200780c */ /* 0x004fda0003f25270 */
[----:B------:R-:W0:Y:S01]  /*0d00*/  @P1 LDC R19, c[0x0][0x10] ;  /* 0x00000400ff131b82 */ /* 0x000e220000000800 */
[----:B------:R-:W-:Y:S02]  /*0d10*/  @P1 IMAD.MOV.U32 R7, RZ, RZ, RZ ;  /* 0x000000ffff071224 */ /* 0x000fe400078e00ff */
[----:B------:R-:W-:-:S05]  /*0d20*/  @P1 IMAD.MOV.U32 R17, RZ, RZ, RZ ;  /* 0x000000ffff111224 */ /* 0x000fca00078e00ff */
[----:B------:R-:W1:Y:S01]  /*0d30*/  @!P1 LDC R11, c[0x0][0xc] ;  /* 0x00000300ff0b9b82 */ /* 0x000e620000000800 */
[----:B------:R-:W-:Y:S01]  /*0d40*/  ULDC UR4, c[0x0][0xc] ;  /* 0x0000030000047ab9 */ /* 0x000fe20000000800 */
[----:B------:R-:W-:Y:S02]  /*0d50*/  ULDC UR5, c[0x0][0x10] ;  /* 0x0000040000057ab9 */ /* 0x000fe40000000800 */
[----:B------:R-:W-:-:S04]  /*0d60*/  UIMAD.WIDE.U32 UR4, UR4, UR5, URZ ;  /* 0x00000005040472a5 */ /* 0x000fc8000f8e003f */
[----:B------:R-:W2:Y:S01]  /*0d70*/  LDC R2, c[0x0][0x14] ;  /* 0x00000500ff027b82 */ /* 0x000ea20000000800 */
[----:B0-----:R-:W-:-:S04]  /*0d80*/  @P1 IMAD.WIDE.U32 R18, R19, UR12, R6 ;  /* 0x0000000c13121c25 */ /* 0x001fc8000f8e0006 */
[----:B------:R-:W-:Y:S02]  /*0d90*/  @P1 IMAD.IADD R17, R19, 0x1, R17 ;  /* 0x0000000113111824 */ /* 0x000fe400078e0211 */
[----:B-1----:R-:W-:-:S04]  /*0da0*/  @!P1 IMAD.WIDE.U32 R8, R6, R11, R8 ;  /* 0x0000000b06089225 */ /* 0x002fc800078e0008 */
[----:B------:R-:W-:Y:S02]  /*0db0*/  @!P1 IMAD.MOV.U32 R18, RZ, RZ, R8 ;  /* 0x000000ffff129224 */ /* 0x000fe400078e0008 */
[----:B------:R-:W-:Y:S02]  /*0dc0*/  @!P1 IMAD.MOV.U32 R17, RZ, RZ, R9 ;  /* 0x000000ffff119224 */ /* 0x000fe400078e0009 */
[----:B--2---:R-:W-:-:S04]  /*0dd0*/  IMAD.WIDE.U32 R12, R2, UR4, RZ ;  /* 0x00000004020c7c25 */ /* 0x004fc8000f8e00ff */
[----:B------:R-:W-:Y:S01]  /*0de0*/  IMAD R23, R2, UR5, RZ ;  /* 0x0000000502177c24 */ /* 0x000fe2000f8e02ff */
[----:B------:R0:W-:Y:S03]  /*0df0*/  STL.64 [R1], R12 ;  /* 0x0000000c01007387 */ /* 0x0001e60000100a00 */
[----:B------:R-:W-:Y:S01]  /*0e00*/  IMAD.IADD R23, R13, 0x1, R23 ;  /* 0x000000010d177824 */ /* 0x000fe200078e0217 */
[----:B------:R-:W-:Y:S06]  /*0e10*/  @P0 BRA `(.L_x_11) ;  /* 0x0000000000200947 */ /* 0x000fec0003800000 */
[----:B------:R-:W-:Y:S01]  /*0e20*/  UISETP.GE.U32.AND UP0, UPT, UR38, 0x6, UPT ;  /* 0x000000062600788c */ /* 0x000fe2000bf06070 */
[----:B------:R-:W-:Y:S01]  /*0e30*/  IADD3 R18, P0, R18, R12, RZ ;  /* 0x0000000c12127210 */ /* 0x000fe20007f1e0ff */
[----:B------:R-:W-:Y:S01]  /*0e40*/  UIMAD.WIDE.U32 UR4, UR38, -0x55555555, URZ ;  /* 0xaaaaaaab260478a5 */ /* 0x000fe2000f8e003f */
[----:B------:R-:W-:-:S03]  /*0e50*/  UMOV UR37, URZ ;  /* 0x0000003f00257c82 */ /* 0x000fc60008000000 */
[----:B------:R-:W-:Y:S01]  /*0e60*/  USHF.R.U32.HI UR4, URZ, 0x2, UR5 ;  /* 0x000000023f047899 */ /* 0x000fe20008011605 */
[----:B------:R-:W-:-:S03]  /*0e70*/  IMAD.X R17, R23, 0x1, R17, P0 ;  /* 0x0000000117117824 */ /* 0x000fc600000e0611 */
[----:B------:R-:W-:Y:S02]  /*0e80*/  UIMAD UR36, UR4, -0x6, UR38 ;  /* 0xfffffffa042478a4 */ /* 0x000fe4000f8e0226 */
[----:B------:R-:W-:-:S12]  /*0e90*/  @UP0 ULOP3.LUT UR37, UR4, 0x1, URZ, 0xc0, !UPT ;  /* 0x0000000104250892 */ /* 0x000fd8000f8ec03f */
.L_x_11:
[----:B------:R-:W-:Y:S01]  /*0ea0*/  ISETP.GE.U32.AND P0, PT, R18, UR8, PT ;  /* 0x0000000812007c0c */ /* 0x000fe2000bf06070 */
[----:B------:R-:W-:Y:S01]  /*0eb0*/  IMAD.MOV.U32 R19, RZ, RZ, -0x1 ;  /* 0xffffffffff137424 */ /* 0x000fe200078e00ff */
[----:B------:R-:W-:Y:S01]  /*0ec0*/  PRMT R8, RZ, 0x7610, R8 ;  /* 0x00007610ff087816 */ /* 0x000fe20000000008 */
[----:B------:R-:W-:Y:S01]  /*0ed0*/  IMAD.MOV.U32 R22, RZ, RZ, -0x1 ;  /* 0xffffffffff167424 */ /* 0x000fe200078e00ff */
[----:B------:R-:W-:Y:S01]  /*0ee0*/  ISETP.GE.U32.AND.EX P0, PT, R17, UR9, PT, P0 ;  /* 0x0000000911007c0c */ /* 0x000fe2000bf06100 */
[----:B------:R-:W-:-:S12]  /*0ef0*/  IMAD.MOV.U32 R2, RZ, RZ, -0x1 ;  /* 0xffffffffff027424 */ /* 0x000fd800078e00ff */
[----:B------:R-:W-:Y:S05]  /*0f00*/  @P0 BRA `(.L_x_12) ;  /* 0x00000004002c0947 */ /* 0x000fea0003800000 */
[----:B------:R-:W1:Y:S01]  /*0f10*/  LDC.64 R26, c[0x0][0x628] ;  /* 0x00018a00ff1a7b82 */ /* 0x000e620000000a00 */
[----:B------:R-:W-:Y:S02]  /*0f20*/  IMAD.MOV.U32 R8, RZ, RZ, R18 ;  /* 0x000000ffff087224 */ /* 0x000fe400078e0012 */
[----:B------:R-:W-:-:S05]  /*0f30*/  IMAD.MOV.U32 R9, RZ, RZ, R17 ;  /* 0x000000ffff097224 */ /* 0x000fca00078e0011 */
[----:B------:R-:W2:Y:S08]  /*0f40*/  LDC R2, c[0x0][0x630] ;  /* 0x00018c00ff027b82 */ /* 0x000eb00000000800 */
[----:B------:R-:W3:Y:S01]  /*0f50*/  LDC.64 R28, c[0x0][0x620] ;  /* 0x00018800ff1c7b82 */ /* 0x000ee20000000a00 */
[----:B-1----:R-:W-:-:S04]  /*0f60*/  ISETP.NE.U32.AND P0, PT, R26, RZ, PT ;  /* 0x000000ff1a00720c */ /* 0x002fc80003f05070 */
[----:B------:R-:W-:-:S13]  /*0f70*/  ISETP.NE.AND.EX P0, PT, R27, RZ, PT, P0 ;  /* 0x000000ff1b00720c */ /* 0x000fda0003f05300 */
[----:B--23--:R-:W-:Y:S05]  /*0f80*/  @!P0 BRA `(.L_x_13) ;  /* 0x0000000000288947 */ /* 0x00cfea0003800000 */
[----:B0-----:R-:W0:Y:S02]  /*0f90*/  LDC R13, c[0x0][0x634] ;  /* 0x00018d00ff0d7b82 */ /* 0x001e240000000800 */
[----:B0-----:R-:W-:-:S05]  /*0fa0*/  IADD3 R13, P0, R18, R13, RZ ;  /* 0x0000000d120d7210 */ /* 0x001fca0007f1e0ff */
[----:B------:R-:W-:-:S04]  /*0fb0*/  IMAD.X R15, RZ, RZ, R17, P0 ;  /* 0x000000ffff0f7224 */ /* 0x000fc800000e0611 */
[----:B------:R-:W-:-:S04]  /*0fc0*/  IMAD.WIDE.U32 R8, R15, R26, RZ ;  /* 0x0000001a0f087225 */ /* 0x000fc800078e00ff */
[----:B------:R-:W-:-:S04]  /*0fd0*/  IMAD.WIDE.U32 R10, P0, R13, R27, R8 ;  /* 0x0000001b0d0a7225 */ /* 0x000fc80007800008 */
[----:B------:R-:W-:-:S04]  /*0fe0*/  IMAD.WIDE.U32 R8, R13, R26, RZ ;  /* 0x0000001a0d087225 */ /* 0x000fc800078e00ff */
[----:B------:R-:W-:Y:S01]  /*0ff0*/  IMAD.X R13, RZ, RZ, RZ, P0 ;  /* 0x000000ffff0d7224 */ /* 0x000fe200000e06ff */
[----:B------:R-:W-:Y:S01]  /*1000*/  IADD3 RZ, P0, R9, R10, RZ ;  /* 0x0000000a09ff7210 */ /* 0x000fe20007f1e0ff */
[----:B------:R-:W-:-:S04]  /*1010*/  IMAD.MOV.U32 R12, RZ, RZ, R11 ;  /* 0x000000ffff0c7224 */ /* 0x000fc800078e000b */
[----:B------:R-:W-:-:S08]  /*1020*/  IMAD.WIDE.U32.X R8, R15, R27, R12, P0 ;  /* 0x0000001b0f087225 */ /* 0x000fd000000e040c */
.L_x_13:
[----:B------:R-:W1:Y:S01]  /*1030*/  LDC.64 R32, c[0x0][0x640] ;  /* 0x00019000ff207b82 */ /* 0x000e620000000a00 */
[-C--:B------:R-:W-:Y:S01]  /*1040*/  SHF.R.U64 R30, R8, R2.reuse, R9 ;  /* 0x00000002081e7219 */ /* 0x080fe20000001209 */
[----:B------:R-:W-:Y:S01]  /*1050*/  IMAD.MOV.U32 R19, RZ, RZ, R17 ;  /* 0x000000ffff137224 */ /* 0x000fe200078e0011 */
[----:B------:R-:W-:Y:S01]  /*1060*/  SHF.R.U32.HI R2, RZ, R2, R9 ;  /* 0x00000002ff027219 */ /* 0x000fe20000011609 */
[----:B------:R-:W-:Y:S01]  /*1070*/  IMAD.MOV.U32 R26, RZ, RZ, 0x1 ;  /* 0x00000001ff1a7424 */ /* 0x000fe200078e00ff */
[----:B------:R-:W-:-:S03]  /*1080*/  IADD3 R11, P0, RZ, -R30, RZ ;  /* 0x8000001eff0b7210 */ /* 0x000fc60007f1e0ff */
[----:B------:R-:W2:Y:S02]  /*1090*/  LDC R10, c[0x0][0x618] ;  /* 0x00018600ff0a7b82 */ /* 0x000ea40000000800 */
[----:B------:R-:W-:-:S04]  /*10a0*/  IMAD.X R9, RZ, RZ, ~R2, P0 ;  /* 0x000000ffff097224 */ /* 0x000fc800000e0e02 */
[-C--:B------:R-:W-:Y:S02]  /*10b0*/  IMAD R2, R9, R28.reuse, RZ ;  /* 0x0000001c09027224 */ /* 0x080fe400078e02ff */
[----:B0-----:R-:W0:Y:S01]  /*10c0*/  LDC R13, c[0x0][0x608] ;  /* 0x00018200ff0d7b82 */ /* 0x001e220000000800 */
[----:B------:R-:W-:-:S04]  /*10d0*/  IMAD.WIDE.U32 R8, R11, R28, R18 ;  /* 0x0000001c0b087225 */ /* 0x000fc800078e0012 */
[----:B------:R-:W-:Y:S02]  /*10e0*/  IMAD R11, R11, R29, R2 ;  /* 0x0000001d0b0b7224 */ /* 0x000fe400078e0202 */
[----:B------:R-:W-:Y:S01]  /*10f0*/  IMAD.MOV.U32 R2, RZ, RZ, -0x1 ;  /* 0xffffffffff027424 */ /* 0x000fe200078e00ff */
[----:B------:R-:W3:Y:S01]  /*1100*/  LDC R31, c[0x0][0x658] ;  /* 0x00019600ff1f7b82 */ /* 0x000ee20000000800 */
[----:B------:R-:W-:Y:S01]  /*1110*/  IMAD.IADD R9, R9, 0x1, R11 ;  /* 0x0000000109097824 */ /* 0x000fe200078e020b */
[----:B-1----:R-:W-:-:S04]  /*1120*/  ISETP.NE.U32.AND P0, PT, R32, RZ, PT ;  /* 0x000000ff2000720c */ /* 0x002fc80003f05070 */
[----:B------:R-:W-:Y:S02]  /*1130*/  ISETP.NE.AND.EX P0, PT, R33, RZ, PT, P0 ;  /* 0x000000ff2100720c */ /* 0x000fe40003f05300 */
[----:B------:R-:W1:Y:S01]  /*1140*/  LDC R29, c[0x0][0x600] ;  /* 0x00018000ff1d7b82 */ /* 0x000e620000000800 */
[-CC-:B--2---:R-:W-:Y:S02]  /*1150*/  SHF.R.U64 R27, R8, R10.reuse, R9.reuse ;  /* 0x0000000a081b7219 */ /* 0x184fe40000001209 */
[----:B------:R-:W-:-:S05]  /*1160*/  SHF.R.U32.HI R8, RZ, R10, R9 ;  /* 0x0000000aff087219 */ /* 0x000fca0000011609 */
[----:B------:R-:W2:Y:S01]  /*1170*/  LDC R22, c[0x0][0x648] ;  /* 0x00019200ff167b82 */ /* 0x000ea20000000800 */
[-CC-:B0-----:R-:W-:Y:S02]  /*1180*/  SHF.R.U64 R34, R27, R13.reuse, R8.reuse ;  /* 0x0000000d1b227219 */ /* 0x181fe40000001208 */
[----:B------:R-:W-:-:S05]  /*1190*/  SHF.R.U32.HI R8, RZ, R13, R8 ;  /* 0x0000000dff087219 */ /* 0x000fca0000011608 */
[----:B------:R-:W0:Y:S01]  /*11a0*/  LDC R24, c[0x0][0x638] ;  /* 0x00018e00ff187b82 */ /* 0x000e220000000800 */
[-CC-:B---3--:R-:W-:Y:S02]  /*11b0*/  SHF.R.U64 R36, R34, R31.reuse, R8.reuse ;  /* 0x0000001f22247219 */ /* 0x188fe40000001208 */
[-C--:B------:R-:W-:Y:S02]  /*11c0*/  SHF.L.U32 R2, R2, R31.reuse, RZ ;  /* 0x0000001f02027219 */ /* 0x080fe400000006ff */
[----:B------:R-:W-:Y:S01]  /*11d0*/  SHF.R.U32.HI R9, RZ, R31, R8 ;  /* 0x0000001fff097219 */ /* 0x000fe20000011608 */
[----:B------:R-:W-:Y:S01]  /*11e0*/  IMAD.MOV.U32 R8, RZ, RZ, R36 ;  /* 0x000000ffff087224 */ /* 0x000fe200078e0024 */
[----:B------:R-:W-:Y:S01]  /*11f0*/  LOP3.LUT R15, RZ, R2, RZ, 0x33, !PT ;  /* 0x00000002ff0f7212 */ /* 0x000fe200078e33ff */
[----:B------:R-:W3:Y:S01]  /*1200*/  LDC R28, c[0x0][0x610] ;  /* 0x00018400ff1c7b82 */ /* 0x000ee20000000800 */
[----:B------:R-:W-:Y:S05]  /*1210*/  @!P0 BRA `(.L_x_14) ;  /* 0x0000000000288947 */ /* 0x000fea0003800000 */
[----:B------:R-:W4:Y:S02]  /*1220*/  LDC R13, c[0x0][0x64c] ;  /* 0x00019300ff0d7b82 */ /* 0x000f240000000800 */
[----:B----4-:R-:W-:-:S05]  /*1230*/  IADD3 R13, P0, R36, R13, RZ ;  /* 0x0000000d240d7210 */ /* 0x010fca0007f1e0ff */
        /* <DEDUP_REMOVED lines=8> */
.L_x_14:
[----:B--2---:R-:W-:Y:S01]  /*12c0*/  SHF.R.U64 R7, R8, R22, R9 ;  /* 0x0000001608077219 */ /* 0x004fe20000001209 */
[----:B-1----:R-:W-:Y:S01]  /*12d0*/  VIADD R8, R29, 0xffffffff ;  /* 0xffffffff1d087836 */ /* 0x002fe20000000000 */
[----:B------:R-:W-:Y:S01]  /*12e0*/  SHF.L.U32 R2, R26, R31, RZ ;  /* 0x0000001f1a027219 */ /* 0x000fe200000006ff */
[----:B------:R-:W-:Y:S01]  /*12f0*/  @P1 IMAD R21, R25, R20, R6 ;  /* 0x0000001419151224 */ /* 0x000fe200078e0206 */
[----:B------:R-:W-:Y:S01]  /*1300*/  LOP3.LUT R15, R34, R15, RZ, 0xc0, !PT ;  /* 0x0000000f220f7212 */ /* 0x000fe200078ec0ff */
[----:B------:R-:W-:Y:S01]  /*1310*/  IMAD.MOV R9, RZ, RZ, -R7 ;  /* 0x000000ffff097224 */ /* 0x000fe200078e0a07 */
[----:B------:R-:W-:-:S03]  /*1320*/  LOP3.LUT R8, R27, R8, RZ, 0xc0, !PT ;  /* 0x000000081b087212 */ /* 0x000fc600078ec0ff */
[----:B------:R-:W-:Y:S02]  /*1330*/  IMAD R6, R2, R7, R15 ;  /* 0x0000000702067224 */ /* 0x000fe400078e020f */
[----:B0-----:R-:W-:Y:S02]  /*1340*/  IMAD R2, R9, R24, R36 ;  /* 0x0000001809027224 */ /* 0x001fe400078e0224 */
[----:B---3--:R-:W-:Y:S02]  /*1350*/  IMAD R19, R6, R28, R21 ;  /* 0x0000001c06137224 */ /* 0x008fe400078e0215 */
[----:B------:R-:W-:Y:S02]  /*1360*/  IMAD R2, R2, R29, R8 ;  /* 0x0000001d02027224 */ /* 0x000fe400078e0208 */
[----:B------:R-:W-:-:S03]  /*1370*/  IMAD.MOV.U32 R6, RZ, RZ, 0x1 ;  /* 0x00000001ff067424 */ /* 0x000fc600078e00ff */
[----:B------:R-:W-:Y:S02]  /*1380*/  SEL R22, R2, R19, !P1 ;  /* 0x0000001302167207 */ /* 0x000fe40004800000 */
[----:B------:R-:W-:Y:S01]  /*1390*/  SEL R19, R19, R2, !P1 ;  /* 0x0000000213137207 */ /* 0x000fe20004800000 */
[----:B------:R-:W-:Y:S01]  /*13a0*/  IMAD.MOV.U32 R2, RZ, RZ, R30 ;  /* 0x000000ffff027224 */ /* 0x000fe200078e001e */
[----:B------:R-:W-:-:S07]  /*13b0*/  PRMT R8, R6, 0x7610, R8 ;  /* 0x0000761006087816 */ /* 0x000fce0000000008 */
.L_x_12:
[----:B------:R-:W-:Y:S05]  /*13c0*/  @!P2 BRA `(.L_x_15) ;  /* 0x00000000000ca947 */ /* 0x000fea0003800000 */
[----:B------:R-:W-:Y:S01]  /*13d0*/  UCGABAR_WAIT ;  /* 0x0000000000007dc7 */ /* 0x000fe20008000000 */
[----:B------:R-:W-:Y:S01]  /*13e0*/  CCTL.IVALL ;  /* 0x00000000ff00798f */ /* 0x000fe20002000000 */
[----:B------:R-:W-:Y:S05]  /*13f0*/  BRA `(.L_x_16) ;  /* 0x0000000000047947 */ /* 0x000fea0003800000 */
.L_x_15:
[----:B------:R-:W-:Y:S06]  /*1400*/  BAR.SYNC.DEFER_BLOCKING 0x0 ;  /* 0x0000000000007b1d */ /* 0x000fec0000010000 */
.L_x_16:
[----:B------:R-:W-:Y:S05]  /*1410*/  @!P4 BRA `(.L_x_17) ;  /* 0x000000840050c947 */ /* 0x000fea0003800000 */
[----:B------:R-:W-:-:S13]  /*1420*/  ISETP.GT.U32.AND P0, PT, R35, 0x1, PT ;  /* 0x000000012300780c */ /* 0x000fda0003f04070 */
[----:B------:R-:W-:Y:S05]  /*1430*/  @P0 EXIT ;  /* 0x000000000000094d */ /* 0x000fea0003800000 */
.L_x_18:
[----:B------:R-:W-:-:S08]  /*1440*/  NOP ;  /* 0x0000000000007918 */ /* 0x000fd00000000000 */
[----:B------:R-:W1:Y:S02]  /*1450*/  USETMAXREG.TRY_ALLOC.CTAPOOL UP0, 0xe8 ;  /* 0x000000e8000079c8 */ /* 0x000e640008000600 */
[----:B-1----:R-:W-:-:S13]  /*1460*/  PLOP3.LUT P0, PT, PT, PT, UP0, 0x80, 0x0 ;  /* 0x000000000000781c */ /* 0x002fda0003f0f008 */
[----:B------:R-:W-:Y:S05]  /*1470*/  @!P0 BRA `(.L_x_18) ;  /* 0xfffffffc00f08947 */ /* 0x000fea000383ffff */
[----:B------:R-:W-:-:S13]  /*1480*/  LOP3.LUT P0, RZ, R8, 0xff, RZ, 0xc0, !PT ;  /* 0x000000ff08ff7812 */ /* 0x000fda000780c0ff */
[----:B------:R-:W-:Y:S05]  /*1490*/  @!P0 EXIT ;  /* 0x000000000000894d */ /* 0x000fea0003800000 */
[----:B------:R-:W1:Y:S01]  /*14a0*/  S2UR UR4, SR_CgaCtaId ;  /* 0x00000000000479c3 */ /* 0x000e620000008800 */
[----:B------:R-:W-:Y:S01]  /*14b0*/  VIADD R14, R14, 0xffffffff ;  /* 0xffffffff0e0e7836 */ /* 0x000fe20000000000 */
[CC--:B------:R-:W-:Y:S01]  /*14c0*/  LEA.HI R4, R0.reuse, R3.reuse, RZ, 0x2 ;  /* 0x0000000300047211 */ /* 0x0c0fe200078f10ff */
[----:B------:R-:W-:Y:S01]  /*14d0*/  UMOV UR40, 0x400 ;  /* 0x0000040000287882 */ /* 0x000fe20000000000 */
[----:B------:R-:W-:Y:S01]  /*14e0*/  LEA.HI R0, R0, R3, RZ, 0x5 ;  /* 0x0000000300007211 */ /* 0x000fe200078f28ff */
[----:B------:R-:W-:Y:S01]  /*14f0*/  UISETP.LT.AND UP0, UPT, UR38, 0x1, UPT ;  /* 0x000000012600788c */ /* 0x000fe2000bf01270 */
[----:B------:R-:W-:Y:S01]  /*1500*/  R2UR UR41, R14 ;  /* 0x000000000e2972ca */ /* 0x000fe200000e0000 */
[----:B------:R-:W-:Y:S01]  /*1510*/  ULDC UR5, c[0x0][0x284] ;  /* 0x0000a10000057ab9 */ /* 0x000fe20000000800 */
[--C-:B------:R-:W-:Y:S01]  /*1520*/  SHF.R.S32.HI R140, RZ, 0x2, R4.reuse ;  /* 0x00000002ff8c7819 */ /* 0x100fe20000011404 */
[----:B------:R-:W-:Y:S01]  /*1530*/  USEL UR43, UR38, 0x1, UP0 ;  /* 0x00000001262b7887 */ /* 0x000fe20008000000 */
[----:B------:R-:W-:Y:S01]  /*1540*/  SHF.R.S32.HI R5, RZ, 0x1f, R4 ;  /* 0x0000001fff057819 */ /* 0x000fe20000011404 */
[----:B------:R-:W-:Y:S01]  /*1550*/  USHF.L.U32 UR39, UR38, 0x1, URZ ;  /* 0x0000000126277899 */ /* 0x000fe2000800063f */
[----:B------:R-:W-:Y:S01]  /*1560*/  LOP3.LUT R142, R4, 0xfffffffc, RZ, 0xc0, !PT ;  /* 0xfffffffc048e7812 */ /* 0x000fe200078ec0ff */
[----:B------:R-:W-:Y:S01]  /*1570*/  UIADD3 UR43, -UR43, UR38, URZ ;  /* 0x000000262b2b7290 */ /* 0x000fe2000fffe13f */
[----:B------:R-:W-:-:S02]  /*1580*/  LEA.HI R5, R5, R140, RZ, 0x3 ;  /* 0x0000008c05057211 */ /* 0x000fc400078f18ff */
[----:B------:R-:W-:Y:S01]  /*1590*/  ISETP.NE.AND P0, PT, R14, RZ, PT ;  /* 0x000000ff0e00720c */ /* 0x000fe20003f05270 */
[----:B------:R-:W-:Y:S01]  /*15a0*/  IMAD.IADD R142, R3, 0x1, -R142 ;  /* 0x00000001038e7824 */ /* 0x000fe200078e0a8e */
[----:B------:R-:W-:Y:S01]  /*15b0*/  LOP3.LUT R5, R5, 0xfffffff8, RZ, 0xc0, !PT ;  /* 0xfffffff805057812 */ /* 0x000fe200078ec0ff */
[----:B------:R-:W-:Y:S01]  /*15c0*/  USHF.L.U32 UR41, UR41, 0x3, URZ ;  /* 0x0000000329297899 */ /* 0x000fe2000800063f */
[----:B------:R-:W-:-:S03]  /*15d0*/  SEL R149, RZ, 0x1, P0 ;  /* 0x00000001ff957807 */ /* 0x000fc60000000000 */
[----:B------:R-:W-:Y:S01]  /*15e0*/  IMAD.IADD R140, R140, 0x1, -R5 ;  /* 0x000000018c8c7824 */ /* 0x000fe200078e0a05 */
[----:B-1----:R-:W-:Y:S01]  /*15f0*/  ULEA UR40, UR4, UR40, 0x18 ;  /* 0x0000002804287291 */ /* 0x002fe2000f8ec03f */
[----:B------:R-:W-:Y:S01]  /*1600*/  SHF.R.S32.HI R5, RZ, 0x5, R0 ;  /* 0x00000005ff057819 */ /* 0x000fe20000011400 */
[----:B------:R-:W-:Y:S02]  /*1610*/  IMAD.U32 R144, RZ, RZ, UR41 ;  /* 0x00000029ff907e24 */ /* 0x000fe4000f8e00ff */
[----:B------:R-:W-:Y:S01]  /*1620*/  UIADD3 UR42, UR40, 0x70, URZ ;  /* 0x00000070282a7890 */ /* 0x000fe2000fffe03f */
[--C-:B------:R-:W-:Y:S01]  /*1630*/  SHF.R.S32.HI R141, RZ, 0x1f, R140.reuse ;  /* 0x0000001fff8d7819 */ /* 0x100fe2000001148c */
[C-C-:B------:R-:W-:Y:S01]  /*1640*/  IMAD R147, R5.reuse, -0x10, -R140.reuse ;  /* 0xfffffff005937824 */ /* 0x140fe200078e0a8c */
[C---:B------:R-:W-:Y:S02]  /*1650*/  LOP3.LUT R146, R144.reuse, 0x8, RZ, 0xc0, !PT ;  /* 0x0000000890927812 */ /* 0x040fe400078ec0ff */
[----:B------:R-:W-:Y:S01]  /*1660*/  LOP3.LUT R144, R144, 0x8, RZ, 0xc, !PT ;  /* 0x0000000890907812 */ /* 0x000fe200078e0cff */
[----:B------:R-:W-:Y:S01]  /*1670*/  IMAD.U32 R143, RZ, RZ, UR42 ;  /* 0x0000002aff8f7e24 */ /* 0x000fe2000f8e00ff */
[----:B------:R-:W-:Y:S01]  /*1680*/  LOP3.LUT R146, R146, 0x18, RZ, 0x3c, !PT ;  /* 0x0000001892927812 */ /* 0x000fe200078e3cff */
[----:B------:R-:W-:-:S04]  /*1690*/  IMAD.WIDE R140, R5, 0x10, R140 ;  /* 0x00000010058c7825 */ /* 0x000fc800078e028c */
[----:B------:R-:W-:Y:S02]  /*16a0*/  VIADD R145, R143, UR41 ;  /* 0x000000298f917c36 */ /* 0x000fe40008000000 */
[----:B------:R-:W-:-:S07]  /*16b0*/  VIADD R147, R147, UR5 ;  /* 0x0000000593937c36 */ /* 0x000fce0008000000 */
.L_x_266:
[----:B------:R-:W-:Y:S01]  /*16c0*/  SHF.L.U32 R0, R149, 0x1f, RZ ;  /* 0x0000001f95007819 */ /* 0x000fe200000006ff */
[----:B------:R-:W-:Y:S02]  /*16d0*/  ULDC UR4, c[0x0][0x28c] ;  /* 0x0000a30000047ab9 */ /* 0x000fe40000000800 */
[----:B------:R-:W-:Y:S01]  /*16e0*/  ISETP.LT.AND P1, PT, RZ, UR4, PT ;  /* 0x00000004ff007c0c */ /* 0x000fe2000bf21270 */
[----:B-1----:R-:W1:Y:S02]  /*16f0*/  SYNCS.PHASECHK.TRANS64.TRYWAIT P0, [R143+UR41], R0 ;  /* 0x000000008f0075a7 */ /* 0x002e640008000169 */
[----:B-1-34-:R-:W-:Y:S10]  /*1700*/  @!P0 BRA `(.L_x_19) ;  /* 0x0000009000f48947 */ /* 0x01aff40003800000 */
.L_x_290:
[----:B------:R-:W-:Y:S05]  /*1710*/  @P1 BRA `(.L_x_20) ;  /* 0x0000000000401947 */ /* 0x000fea0003800000 */
[----:B-1----:R-:W-:Y:S01]  /*1720*/  MOV R0, 0x0 ;  /* 0x0000000000007802 */ /* 0x002fe20000000f00 */
[----:B------:R-:W-:Y:S01]  /*1730*/  ULDC.64 UR4, c[0x4][0x68] ;  /* 0x01001a0000047ab9 */ /* 0x000fe20000000a00 */
[----:B------:R-:W-:Y:S01]  /*1740*/  ULDC.64 UR6, c[0x4][0x8] ;  /* 0x0100020000067ab9 */ /* 0x000fe20000000a00 */
[----:B------:R-:W-:Y:S01]  /*1750*/  IMAD.U32 R4, RZ, RZ, UR4 ;  /* 0x00000004ff047e24 */ /* 0x000fe2000f8e00ff */
[----:B------:R1:W2:Y:S01]  /*1760*/  LDC.64 R14, c[0x4][R0] ;  /* 0x01000000000e7b82 */ /* 0x0002a20000000a00 */
[----:B------:R-:W-:Y:S01]  /*1770*/  IMAD.U32 R5, RZ, RZ, UR5 ;  /* 0x00000005ff057e24 */ /* 0x000fe2000f8e00ff */
[----:B------:R-:W-:Y:S01]  /*1780*/  ULDC.64 UR4, c[0x4][0x70] ;  /* 0x01001c0000047ab9 */ /* 0x000fe20000000a00 */
[----:B------:R-:W-:Y:S02]  /*1790*/  IMAD.U32 R10, RZ, RZ, UR6 ;  /* 0x00000006ff0a7e24 */ /* 0x000fe4000f8e00ff */
[----:B------:R-:W-:Y:S02]  /*17a0*/  IMAD.U32 R6, RZ, RZ, UR4 ;  /* 0x00000004ff067e24 */ /* 0x000fe4000f8e00ff */
[----:B------:R-:W-:-:S02]  /*17b0*/  IMAD.U32 R7, RZ, RZ, UR5 ;  /* 0x00000005ff077e24 */ /* 0x000fc4000f8e00ff */
[----:B------:R-:W-:Y:S02]  /*17c0*/  IMAD.U32 R11, RZ, RZ, UR7 ;  /* 0x00000007ff0b7e24 */ /* 0x000fe4000f8e00ff */
[----:B------:R-:W-:Y:S02]  /*17d0*/  IMAD.MOV.U32 R8, RZ, RZ, 0x1e1 ;  /* 0x000001e1ff087424 */ /* 0x000fe400078e00ff */
[----:B0-----:R-:W-:Y:S02]  /*17e0*/  IMAD.MOV.U32 R12, RZ, RZ, 0x1 ;  /* 0x00000001ff0c7424 */ /* 0x001fe400078e00ff */
[----:B-1----:R-:W-:-:S07]  /*17f0*/  IMAD.MOV.U32 R13, RZ, RZ, RZ ;  /* 0x000000ffff0d7224 */ /* 0x002fce00078e00ff */
[----:B------:R-:W-:-:S07]  /*1800*/  LEPC R20, `(.L_x_20) ;  /* 0x000000001014794e */ /* 0x000fce0000000000 */
[----:B--2--5:R-:W-:Y:S05]  /*1810*/  CALL.ABS.NOINC R14 ;  /* 0x000000000e007343 */ /* 0x024fea0003c00000 */
.L_x_20:
[----:B-1----:R-:W-:-:S04]  /*1820*/  LOP3.LUT R0, R16, 0x1, RZ, 0xfc, !PT ;  /* 0x0000000110007812 */ /* 0x002fc800078efcff */
[----:B------:R-:W-:-:S13]  /*1830*/  ISETP.NE.AND P0, PT, R0, 0x3, PT ;  /* 0x000000030000780c */ /* 0x000fda0003f05270 */
[----:B------:R-:W-:Y:S05]  /*1840*/  @!P0 BRA `(.L_x_21) ;  /* 0x0000000000048947 */ /* 0x000fea0003800000 */
[----:B------:R-:W-:Y:S01]  /*1850*/  BPT.TRAP 0x1 ;  /* 0x000000040000795c */ /* 0x000fe20000300000 */
.L_x_21:
[----:B------:R-:W-:Y:S02]  /*1860*/  IMAD.U32 R3, RZ, RZ, UR36 ;  /* 0x00000024ff037e24 */ /* 0x000fe4000f8e00ff */
[----:B------:R-:W-:-:S03]  /*1870*/  IMAD.U32 R0, RZ, RZ, UR37 ;  /* 0x00000025ff007e24 */ /* 0x000fc6000f8e00ff */
[----:B------:R-:W-:Y:S02]  /*1880*/  LEA R3, R3, UR40, 0x3 ;  /* 0x0000002803037c11 */ /* 0x000fe4000f8e18ff */
[----:B------:R-:W-:-:S04]  /*1890*/  SHF.L.U32 R0, R0, 0x1f, RZ ;  /* 0x0000001f00007819 */ /* 0x000fc800000006ff */
[----:B------:R1:W2:Y:S01]  /*18a0*/  SYNCS.PHASECHK.TRANS64.TRYWAIT P1, [R3+URZ], R0 ;  /* 0x00000000030075a7 */ /* 0x0002a2000802017f */
[----:B------:R-:W-:Y:S05]  /*18b0*/  @!P0 BRA `(.L_x_22) ;  /* 0x0000000000048947 */ /* 0x000fea0003800000 */
[----:B------:R-:W-:Y:S01]  /*18c0*/  BPT.TRAP 0x1 ;  /* 0x000000040000795c */ /* 0x000fe20000300000 */
.L_x_22:
[----:B------:R-:W-:-:S05]  /*18d0*/  IMAD.U32 R4, RZ, RZ, UR43 ;  /* 0x0000002bff047e24 */ /* 0x000fca000f8e00ff */
[----:B------:R-:W-:Y:S01]  /*18e0*/  ISETP.GE.AND P2, PT, R4, 0x1, PT ;  /* 0x000000010400780c */ /* 0x000fe20003f46270 */
[----:B--2---:R-:W-:-:S12]  /*18f0*/  @P1 BRA `(.L_x_23) ;  /* 0x0000000000081947 */ /* 0x004fd80003800000 */
[----:B------:R-:W2:Y:S02]  /*1900*/  SYNCS.PHASECHK.TRANS64.TRYWAIT P1, [R3+URZ], R0 ;  /* 0x00000000030075a7 */ /* 0x000ea4000802017f */
[----:B--2---:R-:W-:Y:S05]  /*1910*/  @!P1 BRA `(.L_x_24) ;  /* 0x0000009000849947 */ /* 0x004fea0003800000 */
.L_x_23:
[----:B------:R-:W-:Y:S05]  /*1920*/  WARPSYNC.ALL ;  /* 0x0000000000007948 */ /* 0x000fea0003800000 */
[----:B------:R-:W-:Y:S01]  /*1930*/  UIADD3 UR4, UR40, 0x180, URZ ;  /* 0x0000018028047890 */ /* 0x000fe2000fffe03f */
[----:B------:R-:W-:Y:S01]  /*1940*/  WARPGROUP.ARRIVE ;  /* 0x00000000000079c5 */ /* 0x000fe20000000000 */
[----:B------:R-:W-:Y:S02]  /*1950*/  UIADD3 UR5, UR40, 0xc180, URZ ;  /* 0x0000c18028057890 */ /* 0x000fe4000fffe03f */
[----:B------:R-:W-:Y:S02]  /*1960*/  USHF.R.U32.HI UR4, URZ, 0x4, UR4 ;  /* 0x000000043f047899 */ /* 0x000fe40008011604 */
[----:B------:R-:W-:-:S02]  /*1970*/  USHF.R.U32.HI UR5, URZ, 0x4, UR5 ;  /* 0x000000043f057899 */ /* 0x000fc40008011605 */
[----:B------:R-:W-:Y:S02]  /*1980*/  ULOP3.LUT UR4, UR4, 0x3fff, URZ, 0xc0, !UPT ;  /* 0x00003fff04047892 */ /* 0x000fe4000f8ec03f */
[----:B------:R-:W-:Y:S02]  /*1990*/  ULOP3.LUT UR5, UR5, 0x3fff, URZ, 0xc0, !UPT ;  /* 0x00003fff05057892 */ /* 0x000fe4000f8ec03f */
[----:B------:R-:W-:Y:S02]  /*19a0*/  ULOP3.LUT UR8, UR4, 0x10000, URZ, 0xfc, !UPT ;  /* 0x0001000004087892 */ /* 0x000fe4000f8efc3f */
[----:B------:R-:W-:Y:S02]  /*19b0*/  ULOP3.LUT UR9, UR5, 0x10000, URZ, 0xfc, !UPT ;  /* 0x0001000005097892 */ /* 0x000fe4000f8efc3f */
[----:B------:R-:W-:Y:S02]  /*19c0*/  ULEA UR6, UR36, UR8, 0x9 ;  /* 0x0000000824067291 */ /* 0x000fe4000f8e483f */
[----:B------:R-:W-:Y:S01]  /*19d0*/  UIMAD UR4, UR36, 0x700, UR9 ;  /* 0x00000700240478a4 */ /* 0x000fe2000f8e0209 */
[----:B------:R-:W-:Y:S01]  /*19e0*/  UMOV UR13, 0x40000040 ;  /* 0x40000040000d7882 */ /* 0x000fe20000000000 */
[----:B------:R-:W-:-:S02]  /*19f0*/  UMOV UR15, 0x40000040 ;  /* 0x40000040000f7882 */ /* 0x000fc40000000000 */
[----:B------:R-:W-:Y:S01]  /*1a00*/  UIADD3 UR5, UR4, 0x100, URZ ;  /* 0x0000010004057890 */ /* 0x000fe2000fffe03f */
[----:B------:R-:W-:Y:S02]  /*1a10*/  UMOV UR12, UR6 ;  /* 0x00000006000c7c82 */ /* 0x000fe40008000000 */
[----:B------:R-:W-:Y:S01]  /*1a20*/  UMOV UR14, UR4 ;  /* 0x00000004000e7c82 */ /* 0x000fe20008000000 */
[----:B------:R-:W-:Y:S01]  /*1a30*/  UIADD3 UR7, UR4, 0x200, URZ ;  /* 0x0000020004077890 */ /* 0x000fe2000fffe03f */
[----:B------:R-:W-:Y:S01]  /*1a40*/  IGMMA.64x32x32.S8.S8 R120, gdesc[UR12], RZ, !UPT, gsb0 ;  /* 0x012000000c7879f1 */ /* 0x000fe2000c0410ff */
[----:B------:R-:W-:Y:S01]  /*1a50*/  UMOV UR15, 0x40000040 ;  /* 0x40000040000f7882 */ /* 0x000fe20000000000 */
[----:B------:R-:W-:Y:S01]  /*1a60*/  UMOV UR14, UR5 ;  /* 0x00000005000e7c82 */ /* 0x000fe20008000000 */
[----:B------:R-:W-:Y:S02]  /*1a70*/  UIADD3 UR10, UR4, 0x300, URZ ;  /* 0x00000300040a7890 */ /* 0x000fe4000fffe03f */
[----:B------:R-:W-:Y:S01]  /*1a80*/  UIADD3 UR5, UR4, 0x400, URZ ;  /* 0x0000040004057890 */ /* 0x000fe2000fffe03f */
[----:B------:R-:W-:-:S02]  /*1a90*/  WARPGROUP.DEPBAR.LE gsb0, 0x0 ;  /* 0x00008000000079c5 */ /* 0x000fc40000010000 */
[----:B------:R-:W-:-:S06]  /*1aa0*/  WARPGROUP.ARRIVE ;  /* 0x00000000000079c5 */ /* 0x000fcc0000000000 */
[----:B------:R-:W-:Y:S01]  /*1ab0*/  IGMMA.64x32x32.S8.S8 R104, gdesc[UR12], RZ, !UPT, gsb0 ;  /* 0x012000000c6879f1 */ /* 0x000fe2000c0410ff */
[----:B------:R-:W-:Y:S01]  /*1ac0*/  UMOV UR14, UR7 ;  /* 0x00000007000e7c82 */ /* 0x000fe20008000000 */
[----:B------:R-:W-:Y:S01]  /*1ad0*/  UMOV UR15, 0x40000040 ;  /* 0x40000040000f7882 */ /* 0x000fe20000000000 */
[----:B------:R-:W-:Y:S01]  /*1ae0*/  UIADD3 UR7, UR4, 0x500, URZ ;  /* 0x0000050004077890 */ /* 0x000fe2000fffe03f */
[----:B------:R-:W-:Y:S02]  /*1af0*/  WARPGROUP.DEPBAR.LE gsb0, 0x0 ;  /* 0x00008000000079c5 */ /* 0x000fe40000010000 */
        /* <DEDUP_REMOVED lines=26> */
[----:B------:R-:W-:Y:S02]  /*1ca0*/  UIADD3 UR12, UR6, 0x2, URZ ;  /* 0x00000002060c7890 */ /* 0x000fe4000fffe03f */
[----:B------:R-:W-:Y:S01]  /*1cb0*/  UIADD3 UR14, UR4, 0x2, URZ ;  /* 0x00000002040e7890 */ /* 0x000fe2000fffe03f */
[----:B------:R-:W-:Y:S01]  /*1cc0*/  UMOV UR13, 0x40000040 ;  /* 0x40000040000d7882 */ /* 0x000fe20000000000 */
[----:B------:R-:W-:Y:S01]  /*1cd0*/  UMOV UR15, 0x40000040 ;  /* 0x40000040000f7882 */ /* 0x000fe20000000000 */
[----:B------:R-:W-:Y:S02]  /*1ce0*/  WARPGROUP.DEPBAR.LE gsb0, 0x0 ;  /* 0x00008000000079c5 */ /* 0x000fe40000010000 */
[----:B------:R-:W-:-:S06]  /*1cf0*/  WARPGROUP.ARRIVE ;  /* 0x00000000000079c5 */ /* 0x000fcc0000000000 */
[----:B------:R-:W-:Y:S01]  /*1d00*/  IGMMA.64x32x32.S8.S8 R120, gdesc[UR12], R120, gsb0 ;  /* 0x012000000c7879f1 */ /* 0x000fe20008041078 */
[----:B------:R-:W-:Y:S01]  /*1d10*/  UMOV UR14, UR5 ;  /* 0x00000005000e7c82 */ /* 0x000fe20008000000 */
[----:B------:R-:W-:Y:S01]  /*1d20*/  UMOV UR15, 0x40000040 ;  /* 0x40000040000f7882 */ /* 0x000fe20000000000 */
[----:B------:R-:W-:Y:S01]  /*1d30*/  UIADD3 UR5, UR4, 0x402, URZ ;  /* 0x0000040204057890 */ /* 0x000fe2000fffe03f */
        /* <DEDUP_REMOVED lines=72> */
[----:B------:R-:W-:Y:S02]  /*21c0*/  WARPGROUP.DEPBAR.LE gsb0, 0x0 ;  /* 0x00008000000079c5 */ /* 0x000fe40000010000 */
[----:B------:R-:W-:-:S06]  /*21d0*/  WARPGROUP.ARRIVE ;  /* 0x00000000000079c5 */ /* 0x000fcc0000000000 */
[----:B------:R-:W-:Y:S01]  /*21e0*/  IGMMA.64x32x32.S8.S8 R24, gdesc[UR12], R24, gsb0 ;  /* 0x012000000c1879f1 */ /* 0x000fe20008041018 */
[----:B------:R-:W-:Y:S02]  /*21f0*/  UIADD3 UR12, UR6, 0x6, URZ ;  /* 0x00000006060c7890 */ /* 0x000fe4000fffe03f */
[----:B------:R-:W-:Y:S01]  /*2200*/  UIADD3 UR14, UR4, 0x6, URZ ;  /* 0x00000006040e7890 */ /* 0x000fe2000fffe03f */
[----:B------:R-:W-:Y:S01]  /*2210*/  UMOV UR13, 0x40000040 ;  /* 0x40000040000d7882 */ /* 0x000fe20000000000 */
        /* <DEDUP_REMOVED lines=13> */
[----:B------:R-:W-:Y:S02]  /*22f0*/  UIADD3 UR6, UR4, 0x506, URZ ;  /* 0x0000050604067890 */ /* 0x000fe4000fffe03f */
        /* <DEDUP_REMOVED lines=23> */
[----:B------:R-:W-:Y:S03]  /*2470*/  IGMMA.64x32x32.S8.S8 R24, gdesc[UR12], R24, gsb0 ;  /* 0x012000000c1879f1 */ /* 0x000fe60008041018 */
[----:B------:R-:W-:Y:S02]  /*2480*/  WARPGROUP.DEPBAR.LE gsb0, 0x0 ;  /* 0x00008000000079c5 */ /* 0x000fe40000010000 */
[----:B------:R-:W-:Y:S05]  /*2490*/  @!P2 BRA `(.L_x_25) ;  /* 0x0000000c0054a947 */ /* 0x000fea0003800000 */
[----:B------:R-:W-:Y:S01]  /*24a0*/  UIADD3 UR10, UR36, 0x1, URZ ;  /* 0x00000001240a7890 */ /* 0x000fe2000fffe03f */
[----:B-12---:R-:W-:Y:S02]  /*24b0*/  IMAD.U32 R0, RZ, RZ, UR43 ;  /* 0x0000002bff007e24 */ /* 0x006fe4000f8e00ff */
[----:B------:R-:W-:Y:S01]  /*24c0*/  IMAD.U32 R3, RZ, RZ, UR36 ;  /* 0x00000024ff037e24 */ /* 0x000fe2000f8e00ff */
[----:B------:R-:W-:-:S04]  /*24d0*/  UISETP.NE.AND UP0, UPT, UR10, 0x6, UPT ;  /* 0x000000060a00788c */ /* 0x000fc8000bf05270 */
[----:B------:R-:W-:Y:S02]  /*24e0*/  USEL UR4, URZ, 0x1, UP0 ;  /* 0x000000013f047887 */ /* 0x000fe40008000000 */
[----:B------:R-:W-:Y:S02]  /*24f0*/  USEL UR10, UR10, URZ, UP0 ;  /* 0x0000003f0a0a7287 */ /* 0x000fe40008000000 */
[----:B------:R-:W-:-:S06]  /*2500*/  ULOP3.LUT UR4, UR37, UR4, URZ, 0x3c, !UPT ;  /* 0x0000000425047292 */ /* 0x000fcc000f8e3c3f */
[----:B------:R-:W-:-:S07]  /*2510*/  IMAD.U32 R6, RZ, RZ, UR4 ;  /* 0x00000004ff067e24 */ /* 0x000fce000f8e00ff */
.L_x_32:
[----:B------:R-:W-:Y:S05]  /*2520*/  @!P0 BRA `(.L_x_26) ;  /* 0x0000000000048947 */ /* 0x000fea0003800000 */
[----:B------:R-:W-:Y:S01]  /*2530*/  BPT.TRAP 0x1 ;  /* 0x000000040000795c */ /* 0x000fe20000300000 */
.L_x_26:
[----:B------:R-:W-:Y:S01]  /*2540*/  ULEA UR4, UR10, UR40, 0x3 ;  /* 0x000000280a047291 */ /* 0x000fe2000f8e183f */
[----:B------:R-:W-:-:S08]  /*2550*/  SHF.L.U32 R4, R6, 0x1f, RZ ;  /* 0x0000001f06047819 */ /* 0x000fd000000006ff */
[----:B------:R1:W2:Y:S01]  /*2560*/  SYNCS.PHASECHK.TRANS64.TRYWAIT P1, [UR4], R4 ;  /* 0x00000004ff0075a7 */ /* 0x0002a20008020144 */
[----:B------:R-:W-:Y:S05]  /*2570*/  @!P0 BRA `(.L_x_27) ;  /* 0x0000000000048947 */ /* 0x000fea0003800000 */
[----:B------:R-:W-:Y:S01]  /*2580*/  BPT.TRAP 0x1 ;  /* 0x000000040000795c */ /* 0x000fe20000300000 */
.L_x_27:
[----:B--2---:R-:W-:Y:S05]  /*2590*/  @P1 BRA `(.L_x_28) ;  /* 0x0000000000081947 */ /* 0x004fea0003800000 */
[----:B------:R-:W2:Y:S02]  /*25a0*/  SYNCS.PHASECHK.TRANS64.TRYWAIT P1, [UR4], R4 ;  /* 0x00000004ff0075a7 */ /* 0x000ea40008020144 */
[----:B--2---:R-:W-:Y:S05]  /*25b0*/  @!P1 BRA `(.L_x_29) ;  /* 0x0000008400709947 */ /* 0x004fea0003800000 */
.L_x_28:
[----:B------:R-:W-:Y:S01]  /*25c0*/  ULEA UR12, UR10, UR8, 0x9 ;  /* 0x000000080a0c7291 */ /* 0x000fe2000f8e483f */
[----:B------:R-:W-:Y:S01]  /*25d0*/  WARPGROUP.ARRIVE ;  /* 0x00000000000079c5 */ /* 0x000fe20000000000 */
[----:B------:R-:W-:Y:S01]  /*25e0*/  UIMAD UR11, UR10, 0x700, UR9 ;  /* 0x000007000a0b78a4 */ /* 0x000fe2000f8e0209 */
[----:B------:R-:W-:Y:S01]  /*25f0*/  UMOV UR5, 0x40000040 ;  /* 0x4000004000057882 */ /* 0x000fe20000000000 */
[----:B------:R-:W-:Y:S02]  /*2600*/  UMOV UR7, 0x40000040 ;  /* 0x4000004000077882 */ /* 0x000fe40000000000 */
[----:B------:R-:W-:Y:S01]  /*2610*/  UIADD3 UR13, UR11, 0x100, URZ ;  /* 0x000001000b0d7890 */ /* 0x000fe2000fffe03f */
[----:B------:R-:W-:Y:S02]  /*2620*/  UMOV UR4, UR12 ;  /* 0x0000000c00047c82 */ /* 0x000fe40008000000 */
[----:B------:R-:W-:Y:S01]  /*2630*/  UMOV UR6, UR11 ;  /* 0x0000000b00067c82 */ /* 0x000fe20008000000 */
[----:B------:R-:W-:Y:S01]  /*2640*/  UIADD3 UR14, UR11, 0x200, URZ ;  /* 0x000002000b0e7890 */ /* 0x000fe2000fffe03f */
[----:B------:R-:W-:Y:S01]  /*2650*/  IGMMA.64x32x32.S8.S8 R120, gdesc[UR4], R120, gsb0 ;  /* 0x01200000047879f1 */ /* 0x000fe20008041078 */
[----:B------:R-:W-:Y:S01]  /*2660*/  UMOV UR7, 0x40000040 ;  /* 0x4000004000077882 */ /* 0x000fe20000000000 */
[----:B------:R-:W-:Y:S01]  /*2670*/  UMOV UR6, UR13 ;  /* 0x0000000d00067c82 */ /* 0x000fe20008000000 */
[----:B------:R-:W-:-:S02]  /*2680*/  UIADD3 UR15, UR11, 0x300, URZ ;  /* 0x000003000b0f7890 */ /* 0x000fc4000fffe03f */
        /* <DEDUP_REMOVED lines=162> */
[----:B------:R-:W-:Y:S01]  /*30b0*/  BPT.TRAP 0x1 ;  /* 0x000000040000795c */ /* 0x000fe20000300000 */
.L_x_30:
[----:B------:R-:W-:-:S13]  /*30c0*/  ISETP.NE.AND P1, PT, R138, RZ, PT ;  /* 0x000000ff8a00720c */ /* 0x000fda0003f25270 */
[----:B-12---:R-:W-:-:S05]  /*30d0*/  @P1 LEA R4, R3, UR40, 0x3 ;  /* 0x0000002803041c11 */ /* 0x006fca000f8e18ff */
[----:B------:R-:W-:-:S05]  /*30e0*/  @P1 VIADD R4, R4, 0x30 ;  /* 0x0000003004041836 */ /* 0x000fca0000000000 */
[----:B------:R-:W-:-:S04]  /*30f0*/  @P1 PRMT R4, R139, 0x654, R4 ;  /* 0x000006548b041816 */ /* 0x000fc80000000004 */
[----:B------:R1:W-:Y:S01]  /*3100*/  @P1 SYNCS.ARRIVE.TRANS64.RED.A1T0 RZ, [R4+URZ], RZ ;  /* 0x000000ff04ff19a7 */ /* 0x0003e2000810043f */
[----:B------:R-:W-:-:S13]  /*3110*/  ISETP.GT.U32.AND P1, PT, R16, 0x1, PT ;  /* 0x000000011000780c */ /* 0x000fda0003f24070 */
[----:B-1----:R-:W-:Y:S05]  /*3120*/  @P1 BRA `(.L_x_31) ;  /* 0x0000000000041947 */ /* 0x002fea0003800000 */
[----:B------:R-:W-:Y:S01]  /*3130*/  BPT.TRAP 0x1 ;  /* 0x000000040000795c */ /* 0x000fe20000300000 */
.L_x_31:
[----:B------:R-:W-:Y:S01]  /*3140*/  UIADD3 UR10, UR10, 0x1, URZ ;  /* 0x000000010a0a7890 */ /* 0x000fe2000fffe03f */
[C---:B------:R-:W-:Y:S01]  /*3150*/  ISETP.GT.AND P2, PT, R0.reuse, 0x1, PT ;  /* 0x000000010000780c */ /* 0x040fe20003f44270 */
[----:B------:R-:W-:Y:S02]  /*3160*/  VIADD R3, R3, 0x1 ;  /* 0x0000000103037836 */ /* 0x000fe40000000000 */
[----:B------:R-:W-:Y:S01]  /*3170*/  UISETP.NE.AND UP0, UPT, UR10, 0x6, UPT ;  /* 0x000000060a00788c */ /* 0x000fe2000bf05270 */
[----:B------:R-:W-:Y:S02]  /*3180*/  VIADD R0, R0, 0xffffffff ;  /* 0xffffffff00007836 */ /* 0x000fe40000000000 */
[C---:B------:R-:W-:Y:S01]  /*3190*/  ISETP.NE.AND P1, PT, R3.reuse, 0x6, PT ;  /* 0x000000060300780c */ /* 0x040fe20003f25270 */
[----:B------:R-:W-:Y:S02]  /*31a0*/  USEL UR4, URZ, 0x1, UP0 ;  /* 0x000000013f047887 */ /* 0x000fe40008000000 */
[----:B------:R-:W-:Y:S01]  /*31b0*/  USEL UR10, UR10, URZ, UP0 ;  /* 0x0000003f0a0a7287 */ /* 0x000fe20008000000 */
[----:B------:R-:W-:-:S03]  /*31c0*/  SEL R3, R3, RZ, P1 ;  /* 0x000000ff03037207 */ /* 0x000fc60000800000 */
[----:B------:R-:W-:Y:S01]  /*31d0*/  LOP3.LUT R6, R6, UR4, RZ, 0x3c, !PT ;  /* 0x0000000406067c12 */ /* 0x000fe2000f8e3cff */
[----:B------:R-:W-:Y:S07]  /*31e0*/  @P2 BRA `(.L_x_32) ;  /* 0xfffffff000cc2947 */ /* 0x000fee000383ffff */
.L_x_25:
[----:B-12---:R-:W1:Y:S01]  /*31f0*/  LDC R0, c[0x0][0x28c] ;  /* 0x0000a300ff007b82 */ /* 0x006e620000000800 */
[----:B------:R2:W-:Y:S01]  /*3200*/  SYNCS.ARRIVE.TRANS64.A1T0 RZ, [R144+UR42], RZ ;  /* 0x000000ff90ff79a7 */ /* 0x0005e2000810002a */
[----:B-1----:R-:W-:-:S13]  /*3210*/  ISETP.GE.AND P1, PT, R0, 0x1, PT ;  /* 0x000000010000780c */ /* 0x002fda0003f26270 */
[----:B--2---:R-:W-:Y:S05]  /*3220*/  @!P1 BRA `(.L_x_33) ;  /* 0x0000000000449947 */ /* 0x004fea0003800000 */
[----:B------:R-:W-:Y:S05]  /*3230*/  @!P0 BRA `(.L_x_34) ;  /* 0x0000000000048947 */ /* 0x000fea0003800000 */
[----:B------:R-:W-:Y:S01]  /*3240*/  BPT.TRAP 0x1 ;  /* 0x000000040000795c */ /* 0x000fe20000300000 */
.L_x_34:
[----:B------:R-:W-:-:S13]  /*3250*/  ISETP.NE.AND P0, PT, R138, RZ, PT ;  /* 0x000000ff8a00720c */ /* 0x000fda0003f05270 */
[----:B------:R-:W-:-:S05]  /*3260*/  VOTEU.ANY UP0, P0 ;  /* 0x00000000003f7886 */ /* 0x000fca0000000100 */
[----:B------:R-:W-:-:S06]  /*3270*/  @UP0 UIADD3 UR4, UR43, UR36, URZ ;  /* 0x000000242b040290 */ /* 0x000fcc000fffe03f */
[----:B------:R-:W-:Y:S02]  /*3280*/  IMAD.U32 R4, RZ, RZ, UR4 ;  /* 0x00000004ff047e24 */ /* 0x000fe4000f8e00ff */
[----:B------:R-:W-:Y:S02]  /*3290*/  IMAD.U32 R3, RZ, RZ, UR4 ;  /* 0x00000004ff037e24 */ /* 0x000fe4000f8e00ff */
[----:B------:R-:W-:-:S05]  /*32a0*/  @P0 IMAD.WIDE.U32 R4, R4, -0x55555555, RZ ;  /* 0xaaaaaaab04040825 */ /* 0x000fca00078e00ff */
[----:B------:R-:W-:-:S05]  /*32b0*/  @P0 SHF.R.U32.HI R0, RZ, 0x2, R5 ;  /* 0x00000002ff000819 */ /* 0x000fca0000011605 */
[----:B------:R-:W-:-:S05]  /*32c0*/  @P0 IMAD R0, R0, -0x6, R3 ;  /* 0xfffffffa00000824 */ /* 0x000fca00078e0203 */
[----:B------:R-:W-:-:S05]  /*32d0*/  @P0 LEA R0, R0, UR40, 0x3 ;  /* 0x0000002800000c11 */ /* 0x000fca000f8e18ff */
[----:B------:R-:W-:-:S05]  /*32e0*/  @P0 VIADD R0, R0, 0x30 ;  /* 0x0000003000000836 */ /* 0x000fca0000000000 */
[----:B------:R-:W-:-:S04]  /*32f0*/  @P0 PRMT R0, R139, 0x654, R0 ;  /* 0x000006548b000816 */ /* 0x000fc80000000000 */
[----:B------:R1:W-:Y:S01]  /*3300*/  @P0 SYNCS.ARRIVE.TRANS64.RED.A1T0 RZ, [R0+URZ], RZ ;  /* 0x000000ff00ff09a7 */ /* 0x0003e2000810043f */
[----:B------:R-:W-:-:S13]  /*3310*/  ISETP.GT.U32.AND P0, PT, R16, 0x1, PT ;  /* 0x000000011000780c */ /* 0x000fda0003f04070 */
[----:B-1----:R-:W-:Y:S05]  /*3320*/  @P0 BRA `(.L_x_33) ;  /* 0x0000000000040947 */ /* 0x002fea0003800000 */
[----:B------:R-:W-:Y:S01]  /*3330*/  BPT.TRAP 0x1 ;  /* 0x000000040000795c */ /* 0x000fe20000300000 */
.L_x_33:
[----:B------:R-:W-:Y:S01]  /*3340*/  SHF.L.U32 R0, R149, 0x1f, RZ ;  /* 0x0000001f95007819 */ /* 0x000fe200000006ff */
[----:B------:R-:W-:Y:S01]  /*3350*/  UIADD3 UR36, UR39, UR36, URZ ;  /* 0x0000002427247290 */ /* 0x000fe2000fffe03f */
[----:B------:R-:W1:Y:S01]  /*3360*/  LDC R7, c[0x0][0x288] ;  /* 0x0000a200ff077b82 */ /* 0x000e620000000800 */
[----:B------:R-:W-:Y:S01]  /*3370*/  UISETP.GE.U32.AND UP1, UPT, UR39, 0x6, UPT ;  /* 0x000000062700788c */ /* 0x000fe2000bf26070 */
[----:B------:R-:W-:Y:S01]  /*3380*/  IMAD.SHL.U32 R8, R142, 0x2, RZ ;  /* 0x000000028e087824 */ /* 0x000fe200078e00ff */
[----:B------:R-:W-:Y:S02]  /*3390*/  UISETP.GT.U32.AND UP0, UPT, UR36, 0x5, UPT ;  /* 0x000000052400788c */ /* 0x000fe4000bf04070 */
[----:B------:R-:W-:Y:S02]  /*33a0*/  UIMAD.WIDE.U32 UR4, UR36, -0x55555555, URZ ;  /* 0xaaaaaaab240478a5 */ /* 0x000fe4000f8e003f */
[----:B------:R-:W-:Y:S01]  /*33b0*/  UISETP.LT.U32.AND UP0, UPT, UR39, 0x6, UP0 ;  /* 0x000000062700788c */ /* 0x000fe20008701070 */
[----:B------:R-:W2:Y:S01]  /*33c0*/  SYNCS.PHASECHK.TRANS64.TRYWAIT P0, [R143+UR41+0x10], R0 ;  /* 0x000010008f0075a7 */ /* 0x000ea20008000169 */
[----:B------:R-:W-:Y:S01]  /*33d0*/  USHF.R.U32.HI UR4, URZ, 0x2, UR5 ;  /* 0x000000023f047899 */ /* 0x000fe20008011605 */
[----:B------:R-:W-:Y:S01]  /*33e0*/  SHF.R.S32.HI R9, RZ, 0x1f, R8 ;  /* 0x0000001fff097819 */ /* 0x000fe20000011408 */
[----:B------:R-:W-:-:S02]  /*33f0*/  USEL UR6, URZ, 0x1, !UP0 ;  /* 0x000000013f067887 */ /* 0x000fc4000c000000 */
[----:B------:R-:W-:Y:S02]  /*3400*/  UIMAD UR36, UR4, -0x6, UR36 ;  /* 0xfffffffa042478a4 */ /* 0x000fe4000f8e0224 */
[----:B------:R-:W-:-:S04]  /*3410*/  ULOP3.LUT UR37, UR37, UR6, URZ, 0x3c, !UPT ;  /* 0x0000000625257292 */ /* 0x000fc8000f8e3c3f */
[----:B------:R-:W-:Y:S01]  /*3420*/  @UP1 ULOP3.LUT UR37, UR37, 0x1, UR4, 0x78, !UPT ;  /* 0x0000000125251892 */ /* 0x000fe2000f8e7804 */
[----:B-12---:R-:W-:Y:S11]  /*3430*/  @!P0 BRA `(.L_x_35) ;  /* 0x0000007400e88947 */ /* 0x006ff60003800000 */
.L_x_291:
[----:B-1----:R-:W-:Y:S01]  /*3440*/  IMAD.SHL.U32 R0, R19, 0x40, RZ ;  /* 0x0000004013007824 */ /* 0x002fe200078e00ff */
[----:B------:R-:W-:Y:S01]  /*3450*/  ULDC UR6, c[0x0][0x284] ;  /* 0x0000a10000067ab9 */ /* 0x000fe20000000800 */
[----:B------:R-:W-:Y:S01]  /*3460*/  IMAD R11, R22, 0xe0, RZ ;  /* 0x000000e0160b7824 */ /* 0x000fe200078e02ff */
[----:B------:R-:W-:Y:S01]  /*3470*/  SHF.R.S32.HI R152, RZ, 0x1f, R2 ;  /* 0x0000001fff987819 */ /* 0x000fe20000011402 */
[----:B------:R-:W-:Y:S01]  /*3480*/  ULDC.64 UR4, c[0x0][0x5d0] ;  /* 0x0001740000047ab9 */ /* 0x000fe20000000a00 */
[----:B------:R-:W-:Y:S01]  /*3490*/  ISETP.GE.AND P0, PT, R0, UR6, PT ;  /* 0x0000000600007c0c */ /* 0x000fe2000bf06270 */
[----:B------:R-:W-:Y:S01]  /*34a0*/  IMAD.WIDE.U32 R4, R2, UR4, R8 ;  /* 0x0000000402047c25 */ /* 0x000fe2000f8e0008 */
[----:B------:R-:W-:Y:S02]  /*34b0*/  SHF.R.S32.HI R22, RZ, 0x1f, R11 ;  /* 0x0000001fff167819 */ /* 0x000fe4000001140b */
[C---:B------:R-:W-:Y:S01]  /*34c0*/  ISETP.GE.OR P0, PT, R11.reuse, R7, P0 ;  /* 0x000000070b00720c */ /* 0x040fe20000706670 */
[----:B------:R-:W-:Y:S01]  /*34d0*/  IMAD R3, R152, UR4, RZ ;  /* 0x0000000498037c24 */ /* 0x000fe2000f8e02ff */
[----:B------:R-:W-:-:S03]  /*34e0*/  IADD3 R4, P1, R11, R4, RZ ;  /* 0x000000040b047210 */ /* 0x000fc60007f3e0ff */
[----:B------:R-:W-:-:S05]  /*34f0*/  IMAD R3, R2, UR5, R3 ;  /* 0x0000000502037c24 */ /* 0x000fca000f8e0203 */
[----:B------:R-:W-:-:S03]  /*3500*/  IADD3.X R5, R22, R5, R3, P1, !PT ;  /* 0x0000000516057210 */ /* 0x000fc60000ffe403 */
[----:B------:R-:W-:Y:S05]  /*3510*/  @P0 BRA `(.L_x_36) ;  /* 0x0000005c00600947 */ /* 0x000fea0003800000 */
[----:B------:R-:W1:Y:S01]  /*3520*/  LDC.64 R14, c[0x0][0x5c8] ;  /* 0x00017200ff0e7b82 */ /* 0x000e620000000a00 */
[----:B0-----:R-:W-:Y:S01]  /*3530*/  IMAD.WIDE R12, R19, 0x40, R140 ;  /* 0x00000040130c7825 */ /* 0x001fe200078e028c */
[----:B------:R-:W-:Y:S01]  /*3540*/  ULDC.64 UR4, c[0x0][0x5c0] ;  /* 0x0001700000047ab9 */ /* 0x000fe20000000a00 */
[----:B------:R-:W-:Y:S02]  /*3550*/  BSSY B0, `(.L_x_36) ;  /* 0x00005d4000007945 */ /* 0x000fe40003800000 */
[----:B------:R-:W-:Y:S02]  /*3560*/  IMAD R10, R142, -0x2, R7 ;  /* 0xfffffffe8e0a7824 */ /* 0x000fe400078e0207 */
[----:B------:R-:W-:Y:S02]  /*3570*/  IMAD.IADD R0, R147, 0x1, -R0 ;  /* 0x0000000193007824 */ /* 0x000fe400078e0a00 */
[----:B------:R-:W-:Y:S02]  /*3580*/  IMAD.IADD R10, R10, 0x1, -R11 ;  /* 0x000000010a0a7824 */ /* 0x000fe400078e0a0b */
[----:B-1----:R-:W-:-:S02]  /*3590*/  IMAD R3, R13, R14, RZ ;  /* 0x0000000e0d037224 */ /* 0x002fc400078e02ff */
[----:B------:R-:W-:-:S04]  /*35a0*/  IMAD.WIDE.U32 R4, R12, R14, R4 ;  /* 0x0000000e0c047225 */ /* 0x000fc800078e0004 */
[----:B------:R-:W-:Y:S01]  /*35b0*/  IMAD R3, R12, R15, R3 ;  /* 0x0000000f0c037224 */ /* 0x000fe200078e0203 */
[----:B------:R-:W-:-:S03]  /*35c0*/  IADD3 R4, P0, R4, UR4, RZ ;  /* 0x0000000404047c10 */ /* 0x000fc6000ff1e0ff */
[----:B------:R-:W-:Y:S01]  /*35d0*/  IMAD.IADD R3, R5, 0x1, R3 ;  /* 0x0000000105037824 */ /* 0x000fe200078e0203 */
[----:B------:R-:W-:-:S04]  /*35e0*/  LEA R6, P1, R14, R4, 0x3 ;  /* 0x000000040e067211 */ /* 0x000fc800078218ff */
[----:B------:R-:W-:Y:S02]  /*35f0*/  IADD3.X R5, R3, UR5, RZ, P0, !PT ;  /* 0x0000000503057c10 */ /* 0x000fe400087fe4ff */
[----:B-----5:R-:W-:Y:S02]  /*3600*/  ISETP.NE.AND P0, PT, R136, RZ, PT ;  /* 0x000000ff8800720c */ /* 0x020fe40003f05270 */
[----:B------:R-:W-:-:S11]  /*3610*/  LEA.HI.X R7, R14, R5, R15, 0x3, P1 ;  /* 0x000000050e077211 */ /* 0x000fd600008f1c0f */
[----:B------:R-:W-:Y:S05]  /*3620*/  @!P0 BRA `(.L_x_37) ;  /* 0x0000004000f88947 */ /* 0x000fea0003800000 */
[----:B------:R-:W0:Y:S01]  /*3630*/  LDC.64 R20, c[0x0][0x5b0] ;  /* 0x00016c00ff147b82 */ /* 0x000e220000000a00 */
[----:B------:R-:W-:Y:S01]  /*3640*/  ULDC.64 UR4, c[0x0][0x5b8] ;  /* 0x00016e0000047ab9 */ /* 0x000fe20000000a00 */
[----:B------:R-:W-:Y:S01]  /*3650*/  ISETP.GE.AND P3, PT, R10, 0x1, PT ;  /* 0x000000010a00780c */ /* 0x000fe20003f66270 */
[----:B------:R-:W-:Y:S01]  /*3660*/  IMAD.WIDE.U32 R8, R2, UR4, R8 ;  /* 0x0000000402087c25 */ /* 0x000fe2000f8e0008 */
[----:B------:R-:W-:Y:S02]  /*3670*/  BSSY B1, `(.L_x_38) ;  /* 0x000000e000017945 */ /* 0x000fe40003800000 */
[----:B------:R-:W-:Y:S01]  /*3680*/  ISETP.LT.OR P1, PT, R0, 0x1, !P3 ;  /* 0x000000010000780c */ /* 0x000fe20005f21670 */
[----:B------:R-:W-:Y:S01]  /*3690*/  IMAD R3, R152, UR4, RZ ;  /* 0x0000000498037c24 */ /* 0x000fe2000f8e02ff */
[----:B------:R-:W1:Y:S01]  /*36a0*/  LDC.64 R150, c[0x0][0x5a8] ;  /* 0x00016a00ff967b82 */ /* 0x000e620000000a00 */
[----:B------:R-:W-:Y:S02]  /*36b0*/  IADD3 R14, P0, R11, R8, RZ ;  /* 0x000000080b0e7210 */ /* 0x000fe40007f1e0ff */
[----:B------:R-:W-:-:S05]  /*36c0*/  IMAD R3, R2, UR5, R3 ;  /* 0x0000000502037c24 */ /* 0x000fca000f8e0203 */
[----:B------:R-:W-:Y:S01]  /*36d0*/  IADD3.X R15, R22, R9, R3, P0, !PT ;  /* 0x00000009160f7210 */ /* 0x000fe200007fe403 */
[-C--:B0-----:R-:W-:Y:S02]  /*36e0*/  IMAD R8, R13, R20.reuse, RZ ;  /* 0x000000140d087224 */ /* 0x081fe400078e02ff */
[----:B------:R-:W-:-:S04]  /*36f0*/  IMAD.WIDE.U32 R2, R12, R20, R14 ;  /* 0x000000140c027225 */ /* 0x000fc800078e000e */
[----:B------:R-:W-:Y:S01]  /*3700*/  IMAD R19, R12, R21, R8 ;  /* 0x000000150c137224 */ /* 0x000fe200078e0208 */
[----:B-1----:R-:W-:-:S04]  /*3710*/  IADD3 R2, P0, R2, R150, RZ ;  /* 0x0000009602027210 */ /* 0x002fc80007f1e0ff */
[----:B------:R-:W-:Y:S01]  /*3720*/  IADD3.X R3, R151, R3, R19, P0, !PT ;  /* 0x0000000397037210 */ /* 0x000fe200007fe413 */
[----:B------:R-:W-:Y:S08]  /*3730*/  @P1 BRA `(.L_x_39) ;  /* 0x0000000000041947 */ /* 0x000ff00003800000 */
[----:B------:R0:W5:Y:S02]  /*3740*/  LDG.E.U8 R148, desc[UR44][R2.64] ;  /* 0x0000002c02947981 */ /* 0x000164000c1e1100 */
.L_x_39:
[----:B------:R-:W-:Y:S05]  /*3750*/  BSYNC B1 ;  /* 0x0000000000017941 */ /* 0x000fea0003800000 */
.L_x_38:
[----:B-----5:R-:W-:Y:S01]  /*3760*/  LOP3.LUT R11, R148, 0xffff, RZ, 0xc0, !PT ;  /* 0x0000ffff940b7812 */ /* 0x020fe200078ec0ff */
[C---:B------:R-:W-:Y:S01]  /*3770*/  IMAD.SHL.U32 R8, R20.reuse, 0x8, RZ ;  /* 0x0000000814087824 */ /* 0x040fe200078e00ff */
[----:B------:R-:W-:Y:S01]  /*3780*/  SHF.L.U64.HI R9, R20, 0x3, R21 ;  /* 0x0000000314097819 */ /* 0x000fe20000010215 */
[----:B------:R-:W-:Y:S01]  /*3790*/  BSSY B1, `(.L_x_40) ;  /* 0x000000e000017945 */ /* 0x000fe20003800000 */
[----:B------:R-:W-:Y:S02]  /*37a0*/  PRMT R11, R11, 0x8880, RZ ;  /* 0x000088800b0b7816 */ /* 0x000fe400000000ff */
[----:B------:R-:W-:Y:S01]  /*37b0*/  ISETP.GE.AND P2, PT, R10, 0x2, PT ;  /* 0x000000020a00780c */ /* 0x000fe20003f46270 */
[----:B------:R-:W-:-:S03]  /*37c0*/  IMAD.WIDE.U32 R8, R12, R20, R8 ;  /* 0x000000140c087225 */ /* 0x000fc600078e0008 */
[----:B------:R-:W-:Y:S01]  /*37d0*/  ISETP.LT.OR P0, PT, R0, 0x1, !P2 ;  /* 0x000000010000780c */ /* 0x000fe20005701670 */
[----:B------:R-:W-:Y:S01]  /*37e0*/  IMAD R12, R11, R136, RZ ;  /* 0x000000880b0c7224 */ /* 0x000fe200078e02ff */
[----:B------:R-:W-:Y:S01]  /*37f0*/  IADD3 R8, P4, P5, R14, R150, R8 ;  /* 0x000000960e087210 */ /* 0x000fe20007d9e008 */
[----:B------:R-:W-:Y:S02]  /*3800*/  IMAD.IADD R13, R19, 0x1, R9 ;  /* 0x00000001130d7824 */ /* 0x000fe400078e0209 */
[----:B------:R-:W-:-:S05]  /*3810*/  @!P1 IMAD R11, R120, R137, R12 ;  /* 0x00000089780b9224 */ /* 0x000fca00078e020c */
[----:B------:R1:W-:Y:S03]  /*3820*/  @!P1 STG.E.U8 desc[UR44][R4.64], R11 ;  /* 0x0000000b04009986 */ /* 0x0003e6000c10112c */
[----:B------:R-:W-:Y:S05]  /*3830*/  @P0 BRA `(.L_x_41) ;  /* 0x00000000000c0947 */ /* 0x000fea0003800000 */
[----:B------:R-:W1:Y:S02]  /*3840*/  LDG.E.U8 R148, desc[UR44][R2.64+0x1] ;  /* 0x0000012c02947981 */ /* 0x000e64000c1e1100 */
[----:B-1----:R-:W-:-:S05]  /*3850*/  PRMT R11, R148, 0x8880, RZ ;  /* 0x00008880940b7816 */ /* 0x002fca00000000ff */
[----:B------:R-:W-:-:S07]  /*3860*/  IMAD R12, R11, R136, RZ ;  /* 0x000000880b0c7224 */ /* 0x000fce00078e02ff */
.L_x_41:
[----:B------:R-:W-:Y:S05]  /*3870*/  BSYNC B1 ;  /* 0x0000000000017941 */ /* 0x000fea0003800000 */
.L_x_40:
[----:B------:R-:W-:Y:S01]  /*3880*/  ISETP.LT.OR P3, PT, R0, 0x9, !P3 ;  /* 0x000000090000780c */ /* 0x000fe20005f61670 */
[----:B------:R-:W-:Y:S01]  /*3890*/  @!P0 IMAD R121, R121, R137, R12 ;  /* 0x0000008979798224 */ /* 0x000fe200078e020c */
[C---:B------:R-:W-:Y:S01]  /*38a0*/  ISETP.GE.AND P1, PT, R10.reuse, 0x9, PT ;  /* 0x000000090a00780c */ /* 0x040fe20003f26270 */
[----:B------:R-:W-:Y:S01]  /*38b0*/  BSSY B1, `(.L_x_42) ;  /* 0x000000b000017945 */ /* 0x000fe20003800000 */
[----:B------:R-:W-:Y:S02]  /*38c0*/  IADD3.X R9, R15, R151, R13, P4, P5 ;  /* 0x000000970f097210 */ /* 0x000fe400027ea40d */
[----:B------:R2:W-:Y:S01]  /*38d0*/  @!P0 STG.E.U8 desc[UR44][R4.64+0x1], R121 ;  /* 0x0000017904008986 */ /* 0x0005e2000c10112c */
[----:B------:R-:W-:Y:S02]  /*38e0*/  ISETP.GE.AND P0, PT, R10, 0xa, PT ;  /* 0x0000000a0a00780c */ /* 0x000fe40003f06270 */
[C---:B------:R-:W-:Y:S02]  /*38f0*/  ISETP.LT.OR P2, PT, R0.reuse, 0x9, !P2 ;  /* 0x000000090000780c */ /* 0x040fe40005741670 */
[----:B------:R-:W-:-:S02]  /*3900*/  ISETP.LT.OR P5, PT, R0, 0x1, !P1 ;  /* 0x000000010000780c */ /* 0x000fc40004fa1670 */
[----:B------:R-:W-:Y:S01]  /*3910*/  ISETP.LT.OR P4, PT, R0, 0x1, !P0 ;  /* 0x000000010000780c */ /* 0x000fe20004781670 */
[----:B------:R-:W-:-:S12]  /*3920*/  @P3 BRA `(.L_x_43) ;  /* 0x00000000000c3947 */ /* 0x000fd80003800000 */
[----:B------:R-:W1:Y:S02]  /*3930*/  LDG.E.U8 R148, desc[UR44][R8.64] ;  /* 0x0000002c08947981 */ /* 0x000e64000c1e1100 */
[----:B-1----:R-:W-:-:S05]  /*3940*/  PRMT R11, R148, 0x8880, RZ ;  /* 0x00008880940b7816 */ /* 0x002fca00000000ff */
[----:B------:R-:W-:-:S07]  /*3950*/  IMAD R12, R11, R136, RZ ;  /* 0x000000880b0c7224 */ /* 0x000fce00078e02ff */
.L_x_43:
[----:B------:R-:W-:Y:S05]  /*3960*/  BSYNC B1 ;  /* 0x0000000000017941 */ /* 0x000fea0003800000 */
.L_x_42:
[----:B-1----:R-:W-:Y:S01]  /*3970*/  @!P3 IMAD R11, R122, R137, R12 ;  /* 0x000000897a0bb224 */ /* 0x002fe200078e020c */
[----:B------:R-:W-:Y:S04]  /*3980*/  BSSY B1, `(.L_x_44) ;  /* 0x0000006000017945 */ /* 0x000fe80003800000 */
[----:B------:R1:W-:Y:S01]  /*3990*/  @!P3 STG.E.U8 desc[UR44][R6.64], R11 ;  /* 0x0000000b0600b986 */ /* 0x0003e2000c10112c */
[----:B------:R-:W-:Y:S05]  /*39a0*/  @P2 BRA `(.L_x_45) ;  /* 0x00000000000c2947 */ /* 0x000fea0003800000 */
[----:B------:R-:W1:Y:S02]  /*39b0*/  LDG.E.U8 R148, desc[UR44][R8.64+0x1] ;  /* 0x0000012c08947981 */ /* 0x000e64000c1e1100 */
[----:B-1----:R-:W-:-:S05]  /*39c0*/  PRMT R11, R148, 0x8880, RZ ;  /* 0x00008880940b7816 */ /* 0x002fca00000000ff */
[----:B------:R-:W-:-:S07]  /*39d0*/  IMAD R12, R11, R136, RZ ;  /* 0x000000880b0c7224 */ /* 0x000fce00078e02ff */
.L_x_45:
[----:B------:R-:W-:Y:S05]  /*39e0*/  BSYNC B1 ;  /* 0x0000000000017941 */ /* 0x000fea0003800000 */
.L_x_44:
[----:B------:R-:W-:Y:S01]  /*39f0*/  @!P2 IMAD R123, R123, R137, R12 ;  /* 0x000000897b7ba224 */ /* 0x000fe200078e020c */
[----:B------:R-:W-:Y:S04]  /*3a00*/  BSSY B1, `(.L_x_46) ;  /* 0x0000006000017945 */ /* 0x000fe80003800000 */
[----:B------:R3:W-:Y:S01]  /*3a10*/  @!P2 STG.E.U8 desc[UR44][R6.64+0x1], R123 ;  /* 0x0000017b0600a986 */ /* 0x0007e2000c10112c */
[----:B------:R-:W-:Y:S05]  /*3a20*/  @P5 BRA `(.L_x_47) ;  /* 0x00000000000c5947 */ /* 0x000fea0003800000 */
[----:B------:R-:W1:Y:S02]  /*3a30*/  LDG.E.U8 R148, desc[UR44][R2.64+0x8] ;  /* 0x0000082c02947981 */ /* 0x000e64000c1e1100 */
[----:B-1----:R-:W-:-:S05]  /*3a40*/  PRMT R11, R148, 0x8880, RZ ;  /* 0x00008880940b7816 */ /* 0x002fca00000000ff */
[----:B------:R-:W-:-:S07]  /*3a50*/  IMAD R12, R11, R136, RZ ;  /* 0x000000880b0c7224 */ /* 0x000fce00078e02ff */
.L_x_47:
[----:B------:R-:W-:Y:S05]  /*3a60*/  BSYNC B1 ;  /* 0x0000000000017941 */ /* 0x000fea0003800000 */
.L_x_46:
[----:B-1----:R-:W-:Y:S01]  /*3a70*/  @!P5 IMAD R11, R124, R137, R12 ;  /* 0x000000897c0bd224 */ /* 0x002fe200078e020c */
[----:B------:R-:W-:Y:S04]  /*3a80*/  BSSY B1, `(.L_x_48) ;  /* 0x0000006000017945 */ /* 0x000fe80003800000 */
[----:B------:R1:W-:Y:S01]  /*3a90*/  @!P5 STG.E.U8 desc[UR44][R4.64+0x8], R11 ;  /* 0x0000080b0400d986 */ /* 0x0003e2000c10112c */
[----:B------:R-:W-:Y:S05]  /*3aa0*/  @P4 BRA `(.L_x_49) ;  /* 0x00000000000c4947 */ /* 0x000fea0003800000 */
[----:B------:R-:W1:Y:S02]  /*3ab0*/  LDG.E.U8 R148, desc[UR44][R2.64+0x9] ;  /* 0x0000092c02947981 */ /* 0x000e64000c1e1100 */
[----:B-1----:R-:W-:-:S05]  /*3ac0*/  PRMT R11, R148, 0x8880, RZ ;  /* 0x00008880940b7816 */ /* 0x002fca00000000ff */
[----:B------:R-:W-:-:S07]  /*3ad0*/  IMAD R12, R11, R136, RZ ;  /* 0x000000880b0c7224 */ /* 0x000fce00078e02ff */
.L_x_49:
[----:B------:R-:W-:Y:S05]  /*3ae0*/  BSYNC B1 ;  /* 0x0000000000017941 */ /* 0x000fea0003800000 */
.L_x_48:
[----:B------:R-:W-:Y:S01]  /*3af0*/  ISETP.LT.OR P1, PT, R0, 0x9, !P1 ;  /* 0x000000090000780c */ /* 0x000fe20004f21670 */
[----:B------:R-:W-:Y:S01]  /*3b00*/  @!P4 IMAD R125, R125, R137, R12 ;  /* 0x000000897d7dc224 */ /* 0x000fe200078e020c */
[C---:B------:R-:W-:Y:S01]  /*3b10*/  ISETP.GE.AND P3, PT, R10.reuse, 0x11, PT ;  /* 0x000000110a00780c */ /* 0x040fe20003f66270 */
[----:B------:R-:W-:Y:S01]  /*3b20*/  BSSY B1, `(.L_x_50) ;  /* 0x000000a000017945 */ /* 0x000fe20003800000 */
[----:B------:R-:W-:Y:S02]  /*3b30*/  ISETP.GE.AND P2, PT, R10, 0x12, PT ;  /* 0x000000120a00780c */ /* 0x000fe40003f46270 */
[----:B------:R4:W-:Y:S01]  /*3b40*/  @!P4 STG.E.U8 desc[UR44][R4.64+0x9], R125 ;  /* 0x0000097d0400c986 */ /* 0x0009e2000c10112c */
[C---:B------:R-:W-:Y:S02]  /*3b50*/  ISETP.LT.OR P0, PT, R0.reuse, 0x9, !P0 ;  /* 0x000000090000780c */ /* 0x040fe40004701670 */
[C---:B------:R-:W-:Y:S02]  /*3b60*/  ISETP.LT.OR P5, PT, R0.reuse, 0x1, !P3 ;  /* 0x000000010000780c */ /* 0x040fe40005fa1670 */
[----:B------:R-:W-:-:S02]  /*3b70*/  ISETP.LT.OR P4, PT, R0, 0x1, !P2 ;  /* 0x000000010000780c */ /* 0x000fc40005781670 */
[----:B------:R-:W-:Y:S11]  /*3b80*/  @P1 BRA `(.L_x_51) ;  /* 0x00000000000c1947 */ /* 0x000ff60003800000 */
[----:B------:R-:W1:Y:S02]  /*3b90*/  LDG.E.U8 R148, desc[UR44][R8.64+0x8] ;  /* 0x0000082c08947981 */ /* 0x000e64000c1e1100 */
[----:B-1----:R-:W-:-:S05]  /*3ba0*/  PRMT R11, R148, 0x8880, RZ ;  /* 0x00008880940b7816 */ /* 0x002fca00000000ff */
[----:B------:R-:W-:-:S07]  /*3bb0*/  IMAD R12, R11, R136, RZ ;  /* 0x000000880b0c7224 */ /* 0x000fce00078e02ff */
.L_x_51:
[----:B------:R-:W-:Y:S05]  /*3bc0*/  BSYNC B1 ;  /* 0x0000000000017941 */ /* 0x000fea0003800000 */
.L_x_50:
[----:B-1----:R-:W-:Y:S01]  /*3bd0*/  @!P1 IMAD R11, R126, R137, R12 ;  /* 0x000000897e0b9224 */ /* 0x002fe200078e020c */
[----:B------:R-:W-:Y:S04]  /*3be0*/  BSSY B1, `(.L_x_52) ;  /* 0x0000006000017945 */ /* 0x000fe80003800000 */
[----:B------:R1:W-:Y:S01]  /*3bf0*/  @!P1 STG.E.U8 desc[UR44][R6.64+0x8], R11 ;  /* 0x0000080b06009986 */ /* 0x0003e2000c10112c */
[----:B------:R-:W-:Y:S05]  /*3c00*/  @P0 BRA `(.L_x_53) ;  /* 0x00000000000c0947 */ /* 0x000fea0003800000 */
[----:B------:R-:W1:Y:S02]  /*3c10*/  LDG.E.U8 R148, desc[UR44][R8.64+0x9] ;  /* 0x0000092c08947981 */ /* 0x000e64000c1e1100 */
[----:B-1----:R-:W-:-:S05]  /*3c20*/  PRMT R11, R148, 0x8880, RZ ;  /* 0x00008880940b7816 */ /* 0x002fca00000000ff */
[----:B------:R-:W-:-:S07]  /*3c30*/  IMAD R12, R11, R136, RZ ;  /* 0x000000880b0c7224 */ /* 0x000fce00078e02ff */
.L_x_53:
[----:B------:R-:W-:Y:S05]  /*3c40*/  BSYNC B1 ;  /* 0x0000000000017941 */ /* 0x000fea0003800000 */
.L_x_52:
[----:B------:R-:W-:Y:S01]  /*3c50*/  @!P0 IMAD R127, R127, R137, R12 ;  /* 0x000000897f7f8224 */ /* 0x000fe200078e020c */
[----:B------:R-:W-:Y:S04]  /*3c60*/  BSSY B1, `(.L_x_54) ;  /* 0x0000006000017945 */ /* 0x000fe80003800000 */
[----:B------:R0:W-:Y:S01]  /*3c70*/  @!P0 STG.E.U8 desc[UR44][R6.64+0x9], R127 ;  /* 0x0000097f06008986 */ /* 0x0001e2000c10112c */
[----:B------:R-:W-:Y:S05]  /*3c80*/  @P5 BRA `(.L_x_55) ;  /* 0x00000000000c5947 */ /* 0x000fea0003800000 */
[----:B------:R-:W1:Y:S02]  /*3c90*/  LDG.E.U8 R148, desc[UR44][R2.64+0x10] ;  /* 0x0000102c02947981 */ /* 0x000e64000c1e1100 */
[----:B-1----:R-:W-:-:S05]  /*3ca0*/  PRMT R11, R148, 0x8880, RZ ;  /* 0x00008880940b7816 */ /* 0x002fca00000000ff */
[----:B------:R-:W-:-:S07]  /*3cb0*/  IMAD R12, R11, R136, RZ ;  /* 0x000000880b0c7224 */ /* 0x000fce00078e02ff */
.L_x_55:
[----:B------:R-:W-:Y:S05]  /*3cc0*/  BSYNC B1 ;  /* 0x0000000000017941 */ /* 0x000fea0003800000 */
.L_x_54:
[----:B-1----:R-:W-:Y:S01]  /*3cd0*/  @!P5 IMAD R11, R128, R137, R12 ;  /* 0x00000089800bd224 */ /* 0x002fe200078e020c */
[----:B------:R-:W-:Y:S04]  /*3ce0*/  BSSY B1, `(.L_x_56) ;  /* 0x0000006000017945 */ /* 0x000fe80003800000 */
[----:B------:R1:W-:Y:S01]  /*3cf0*/  @!P5 STG.E.U8 desc[UR44][R4.64+0x10], R11 ;  /* 0x0000100b0400d986 */ /* 0x0003e2000c10112c */
[----:B------:R-:W-:Y:S05]  /*3d00*/  @P4 BRA `(.L_x_57) ;  /* 0x00000000000c4947 */ /* 0x000fea0003800000 */
[----:B------:R-:W1:Y:S02]  /*3d10*/  LDG.E.U8 R148, desc[UR44][R2.64+0x11] ;  /* 0x0000112c02947981 */ /* 0x000e64000c1e1100 */
[----:B-1----:R-:W-:-:S05]  /*3d20*/  PRMT R11, R148, 0x8880, RZ ;  /* 0x00008880940b7816 */ /* 0x002fca00000000ff */
[----:B------:R-:W-:-:S07]  /*3d30*/  IMAD R12, R11, R136, RZ ;  /* 0x000000880b0c7224 */ /* 0x000fce00078e02ff */
.L_x_57:
[----:B------:R-:W-:Y:S05]  /*3d40*/  BSYNC B1 ;  /* 0x0000000000017941 */ /* 0x000fea0003800000 */
.L_x_56:
        /* <DEDUP_REMOVED lines=13> */
.L_x_59:
[----:B------:R-:W-:Y:S05]  /*3e20*/  BSYNC B1 ;  /* 0x0000000000017941 */ /* 0x000fea0003800000 */
.L_x_58:
[----:B-1----:R-:W-:Y:S01]  /*3e30*/  @!P3 IMAD R11, R130, R137, R12 ;  /* 0x00000089820bb224 */ /* 0x002fe200078e020c */
[----:B------:R-:W-:Y:S04]  /*3e40*/  BSSY B1, `(.L_x_60) ;  /* 0x0000006000017945 */ /* 0x000fe80003800000 */
[----:B------:R1:W-:Y:S01]  /*3e50*/  @!P3 STG.E.U8 desc[UR44][R6.64+0x10], R11 ;  /* 0x0000100b0600b986 */ /* 0x0003e2000c10112c */
[----:B------:R-:W-:Y:S05]  /*3e60*/  @P2 BRA `(.L_x_61) ;  /* 0x00000000000c2947 */ /* 0x000fea0003800000 */
[----:B------:R-:W1:Y:S02]  /*3e70*/  LDG.E.U8 R148, desc[UR44][R8.64+0x11] ;  /* 0x0000112c08947981 */ /* 0x000e64000c1e1100 */
[----:B-1----:R-:W-:-:S05]  /*3e80*/  PRMT R11, R148, 0x8880, RZ ;  /* 0x00008880940b7816 */ /* 0x002fca00000000ff */
[----:B------:R-:W-:-:S07]  /*3e90*/  IMAD R12, R11, R136, RZ ;  /* 0x000000880b0c7224 */ /* 0x000fce00078e02ff */
.L_x_61:
[----:B------:R-:W-:Y:S05]  /*3ea0*/  BSYNC B1 ;  /* 0x0000000000017941 */ /* 0x000fea0003800000 */
.L_x_60:
[----:B------:R-:W-:Y:S01]  /*3eb0*/  @!P2 IMAD R131, R131, R137, R12 ;  /* 0x000000898383a224 */ /* 0x000fe200078e020c */
[----:B------:R-:W-:Y:S04]  /*3ec0*/  BSSY B1, `(.L_x_62) ;  /* 0x0000006000017945 */ /* 0x000fe80003800000 */
[----:B------:R0:W-:Y:S01]  /*3ed0*/  @!P2 STG.E.U8 desc[UR44][R6.64+0x11], R131 ;  /* 0x000011830600a986 */ /* 0x0001e2000c10112c */
[----:B------:R-:W-:Y:S05]  /*3ee0*/  @P5 BRA `(.L_x_63) ;  /* 0x00000000000c5947 */ /* 0x000fea0003800000 */
[----:B------:R-:W1:Y:S02]  /*3ef0*/  LDG.E.U8 R148, desc[UR44][R2.64+0x18] ;  /* 0x0000182c02947981 */ /* 0x000e64000c1e1100 */
[----:B-1----:R-:W-:-:S05]  /*3f00*/  PRMT R11, R148, 0x8880, RZ ;  /* 0x00008880940b7816 */ /* 0x002fca00000000ff */
[----:B------:R-:W-:-:S07]  /*3f10*/  IMAD R12, R11, R136, RZ ;  /* 0x000000880b0c7224 */ /* 0x000fce00078e02ff */
.L_x_63:
[----:B------:R-:W-:Y:S05]  /*3f20*/  BSYNC B1 ;  /* 0x0000000000017941 */ /* 0x000fea0003800000 */
.L_x_62:
[----:B-1----:R-:W-:Y:S01]  /*3f30*/  @!P5 IMAD R11, R132, R137, R12 ;  /* 0x00000089840bd224 */ /* 0x002fe200078e020c */
[----:B------:R-:W-:Y:S04]  /*3f40*/  BSSY B1, `(.L_x_64) ;  /* 0x0000006000017945 */ /* 0x000fe80003800000 */
[----:B------:R1:W-:Y:S01]  /*3f50*/  @!P5 STG.E.U8 desc[UR44][R4.64+0x18], R11 ;  /* 0x0000180b0400d986 */ /* 0x0003e2000c10112c */
[----:B------:R-:W-:Y:S05]  /*3f60*/  @P4 BRA `(.L_x_65) ;  /* 0x00000000000c4947 */ /* 0x000fea0003800000 */
[----:B------:R-:W1:Y:S02]  /*3f70*/  LDG.E.U8 R148, desc[UR44][R2.64+0x19] ;  /* 0x0000192c02947981 */ /* 0x000e64000c1e1100 */
[----:B-1----:R-:W-:-:S05]  /*3f80*/  PRMT R11, R148, 0x8880, RZ ;  /* 0x00008880940b7816 */ /* 0x002fca00000000ff */
[----:B------:R-:W-:-:S07]  /*3f90*/  IMAD R12, R11, R136, RZ ;  /* 0x000000880b0c7224 */ /* 0x000fce00078e02ff */
.L_x_65:
[----:B------:R-:W-:Y:S05]  /*3fa0*/  BSYNC B1 ;  /* 0x0000000000017941 */ /* 0x000fea0003800000 */
.L_x_64:
        /* <DEDUP_REMOVED lines=13> */
.L_x_67:
[----:B------:R-:W-:Y:S05]  /*4080*/  BSYNC B1 ;  /* 0x0000000000017941 */ /* 0x000fea0003800000 */
.L_x_66:
[----:B-1----:R-:W-:Y:S01]  /*4090*/  @!P1 IMAD R11, R134, R137, R12 ;  /* 0x00000089860b9224 */ /* 0x002fe200078e020c */
[----:B------:R-:W-:Y:S04]  /*40a0*/  BSSY B1, `(.L_x_68) ;  /* 0x0000006000017945 */ /* 0x000fe80003800000 */
[----:B------:R1:W-:Y:S01]  /*40b0*/  @!P1 STG.E.U8 desc[UR44][R6.64+0x18], R11 ;  /* 0x0000180b06009986 */ /* 0x0003e2000c10112c */
[----:B------:R-:W-:Y:S05]  /*40c0*/  @P0 BRA `(.L_x_69) ;  /* 0x00000000000c0947 */ /* 0x000fea0003800000 */
[----:B------:R-:W1:Y:S02]  /*40d0*/  LDG.E.U8 R148, desc[UR44][R8.64+0x19] ;  /* 0x0000192c08947981 */ /* 0x000e64000c1e1100 */
[----:B-1----:R-:W-:-:S05]  /*40e0*/  PRMT R11, R148, 0x8880, RZ ;  /* 0x00008880940b7816 */ /* 0x002fca00000000ff */
[----:B------:R-:W-:-:S07]  /*40f0*/  IMAD R12, R11, R136, RZ ;  /* 0x000000880b0c7224 */ /* 0x000fce00078e02ff */
.L_x_69:
[----:B------:R-:W-:Y:S05]  /*4100*/  BSYNC B1 ;  /* 0x0000000000017941 */ /* 0x000fea0003800000 */
.L_x_68:
[----:B------:R-:W-:Y:S01]  /*4110*/  @!P0 IMAD R135, R135, R137, R12 ;  /* 0x0000008987878224 */ /* 0x000fe200078e020c */
[----:B------:R-:W-:Y:S04]  /*4120*/  BSSY B1, `(.L_x_70) ;  /* 0x0000006000017945 */ /* 0x000fe80003800000 */
[----:B------:R0:W-:Y:S01]  /*4130*/  @!P0 STG.E.U8 desc[UR44][R6.64+0x19], R135 ;  /* 0x0000198706008986 */ /* 0x0001e2000c10112c */
[----:B------:R-:W-:Y:S05]  /*4140*/  @P5 BRA `(.L_x_71) ;  /* 0x00000000000c5947 */ /* 0x000fea0003800000 */
[----:B------:R-:W1:Y:S02]  /*4150*/  LDG.E.U8 R148, desc[UR44][R2.64+0x20] ;  /* 0x0000202c02947981 */ /* 0x000e64000c1e1100 */
[----:B-1----:R-:W-:-:S05]  /*4160*/  PRMT R11, R148, 0x8880, RZ ;  /* 0x00008880940b7816 */ /* 0x002fca00000000ff */
[----:B------:R-:W-:-:S07]  /*4170*/  IMAD R12, R11, R136, RZ ;  /* 0x000000880b0c7224 */ /* 0x000fce00078e02ff */
.L_x_71:
[----:B------:R-:W-:Y:S05]  /*4180*/  BSYNC B1 ;  /* 0x0000000000017941 */ /* 0x000fea0003800000 */
.L_x_70:
[----:B-1----:R-:W-:Y:S01]  /*4190*/  @!P5 IMAD R11, R104, R137, R12 ;  /* 0x00000089680bd224 */ /* 0x002fe200078e020c */
[----:B------:R-:W-:Y:S04]  /*41a0*/  BSSY B1, `(.L_x_72) ;  /* 0x0000006000017945 */ /* 0x000fe80003800000 */
[----:B------:R1:W-:Y:S01]  /*41b0*/  @!P5 STG.E.U8 desc[UR44][R4.64+0x20], R11 ;  /* 0x0000200b0400d986 */ /* 0x0003e2000c10112c */
[----:B------:R-:W-:Y:S05]  /*41c0*/  @P4 BRA `(.L_x_73) ;  /* 0x00000000000c4947 */ /* 0x000fea0003800000 */
[----:B------:R-:W1:Y:S02]  /*41d0*/  LDG.E.U8 R148, desc[UR44][R2.64+0x21] ;  /* 0x0000212c02947981 */ /* 0x000e64000c1e1100 */
[----:B-1----:R-:W-:-:S05]  /*41e0*/  PRMT R11, R148, 0x8880, RZ ;  /* 0x00008880940b7816 */ /* 0x002fca00000000ff */
[----:B------:R-:W-:-:S07]  /*41f0*/  IMAD R12, R11, R136, RZ ;  /* 0x000000880b0c7224 */ /* 0x000fce00078e02ff */
.L_x_73:
[----:B------:R-:W-:Y:S05]  /*4200*/  BSYNC B1 ;  /* 0x0000000000017941 */ /* 0x000fea0003800000 */
.L_x_72:
        /* <DEDUP_REMOVED lines=13> */
.L_x_75:
[----:B------:R-:W-:Y:S05]  /*42e0*/  BSYNC B1 ;  /* 0x0000000000017941 */ /* 0x000fea0003800000 */
.L_x_74:
[----:B-1----:R-:W-:Y:S01]  /*42f0*/  @!P3 IMAD R11, R106, R137, R12 ;  /* 0x000000896a0bb224 */ /* 0x002fe200078e020c */
[----:B------:R-:W-:Y:S04]  /*4300*/  BSSY B1, `(.L_x_76) ;  /* 0x0000006000017945 */ /* 0x000fe80003800000 */
[----:B------:R1:W-:Y:S01]  /*4310*/  @!P3 STG.E.U8 desc[UR44][R6.64+0x20], R11 ;  /* 0x0000200b0600b986 */ /* 0x0003e2000c10112c */
[----:B------:R-:W-:Y:S05]  /*4320*/  @P2 BRA `(.L_x_77) ;  /* 0x00000000000c2947 */ /* 0x000fea0003800000 */
[----:B------:R-:W1:Y:S02]  /*4330*/  LDG.E.U8 R148, desc[UR44][R8.64+0x21] ;  /* 0x0000212c08947981 */ /* 0x000e64000c1e1100 */
[----:B-1----:R-:W-:-:S05]  /*4340*/  PRMT R11, R148, 0x8880, RZ ;  /* 0x00008880940b7816 */ /* 0x002fca00000000ff */
[----:B------:R-:W-:-:S07]  /*4350*/  IMAD R12, R11, R136, RZ ;  /* 0x000000880b0c7224 */ /* 0x000fce00078e02ff */
.L_x_77:
[----:B------:R-:W-:Y:S05]  /*4360*/  BSYNC B1 ;  /* 0x0000000000017941 */ /* 0x000fea0003800000 */
.L_x_76:
[----:B------:R-:W-:Y:S01]  /*4370*/  @!P2 IMAD R107, R107, R137, R12 ;  /* 0x000000896b6ba224 */ /* 0x000fe200078e020c */
[----:B------:R-:W-:Y:S04]  /*4380*/  BSSY B1, `(.L_x_78) ;  /* 0x0000006000017945 */ /* 0x000fe80003800000 */
[----:B------:R0:W-:Y:S01]  /*4390*/  @!P2 STG.E.U8 desc[UR44][R6.64+0x21], R107 ;  /* 0x0000216b0600a986 */ /* 0x0001e2000c10112c */
[----:B------:R-:W-:Y:S05]  /*43a0*/  @P5 BRA `(.L_x_79) ;  /* 0x00000000000c5947 */ /* 0x000fea0003800000 */
[----:B------:R-:W1:Y:S02]  /*43b0*/  LDG.E.U8 R148, desc[UR44][R2.64+0x28] ;  /* 0x0000282c02947981 */ /* 0x000e64000c1e1100 */
[----:B-1----:R-:W-:-:S05]  /*43c0*/  PRMT R11, R148, 0x8880, RZ ;  /* 0x00008880940b7816 */ /* 0x002fca00000000ff */
[----:B------:R-:W-:-:S07]  /*43d0*/  IMAD R12, R11, R136, RZ ;  /* 0x000000880b0c7224 */ /* 0x000fce00078e02ff */
.L_x_79:
[----:B------:R-:W-:Y:S05]  /*43e0*/  BSYNC B1 ;  /* 0x0000000000017941 */ /* 0x000fea0003800000 */
.L_x_78:
[----:B-1----:R-:W-:Y:S01]  /*43f0*/  @!P5 IMAD R11, R108, R137, R12 ;  /* 0x000000896c0bd224 */ /* 0x002fe200078e020c */
[----:B------:R-:W-:Y:S04]  /*4400*/  BSSY B1, `(.L_x_80) ;  /* 0x0000006000017945 */ /* 0x000fe80003800000 */
[----:B------:R1:W-:Y:S01]  /*4410*/  @!P5 STG.E.U8 desc[UR44][R4.64+0x28], R11 ;  /* 0x0000280b0400d986 */ /* 0x0003e2000c10112c */
[----:B------:R-:W-:Y:S05]  /*4420*/  @P4 BRA `(.L_x_81) ;  /* 0x00000000000c4947 */ /* 0x000fea0003800000 */
[----:B------:R-:W1:Y:S02]  /*4430*/  LDG.E.U8 R148, desc[UR44][R2.64+0x29] ;  /* 0x0000292c02947981 */ /* 0x000e64000c1e1100 */
[----:B-1----:R-:W-:-:S05]  /*4440*/  PRMT R11, R148, 0x8880, RZ ;  /* 0x00008880940b7816 */ /* 0x002fca00000000ff */
[----:B------:R-:W-:-:S07]  /*4450*/  IMAD R12, R11, R136, RZ ;  /* 0x000000880b0c7224 */ /* 0x000fce00078e02ff */
.L_x_81:
[----:B------:R-:W-:Y:S05]  /*4460*/  BSYNC B1 ;  /* 0x0000000000017941 */ /* 0x000fea0003800000 */
.L_x_80:
        /* <DEDUP_REMOVED lines=13> */
.L_x_83:
[----:B------:R-:W-:Y:S05]  /*4540*/  BSYNC B1 ;  /* 0x0000000000017941 */ /* 0x000fea0003800000 */
.L_x_82:
[----:B-1----:R-:W-:Y:S01]  /*4550*/  @!P1 IMAD R11, R110, R137, R12 ;  /* 0x000000896e0b9224 */ /* 0x002fe200078e020c */
[----:B------:R-:W-:Y:S04]  /*4560*/  BSSY B1, `(.L_x_84) ;  /* 0x0000006000017945 */ /* 0x000fe80003800000 */
[----:B------:R1:W-:Y:S01]  /*4570*/  @!P1 STG.E.U8 desc[UR44][R6.64+0x28], R11 ;  /* 0x0000280b06009986 */ /* 0x0003e2000c10112c */
[----:B------:R-:W-:Y:S05]  /*4580*/  @P0 BRA `(.L_x_85) ;  /* 0x00000000000c0947 */ /* 0x000fea0003800000 */
[----:B------:R-:W1:Y:S02]  /*4590*/  LDG.E.U8 R148, desc[UR44][R8.64+0x29] ;  /* 0x0000292c08947981 */ /* 0x000e64000c1e1100 */
[----:B-1----:R-:W-:-:S05]  /*45a0*/  PRMT R11, R148, 0x8880, RZ ;  /* 0x00008880940b7816 */ /* 0x002fca00000000ff */
[----:B------:R-:W-:-:S07]  /*45b0*/  IMAD R12, R11, R136, RZ ;  /* 0x000000880b0c7224 */ /* 0x000fce00078e02ff */
.L_x_85:
[----:B------:R-:W-:Y:S05]  /*45c0*/  BSYNC B1 ;  /* 0x0000000000017941 */ /* 0x000fea0003800000 */
.L_x_84:
[----:B------:R-:W-:Y:S01]  /*45d0*/  @!P0 IMAD R111, R111, R137, R12 ;  /* 0x000000896f6f8224 */ /* 0x000fe200078e020c */
[----:B------:R-:W-:Y:S04]  /*45e0*/  BSSY B1, `(.L_x_86) ;  /* 0x0000006000017945 */ /* 0x000fe80003800000 */
[----:B------:R0:W-:Y:S01]  /*45f0*/  @!P0 STG.E.U8 desc[UR44][R6.64+0x29], R111 ;  /* 0x0000296f06008986 */ /* 0x0001e2000c10112c */
[----:B------:R-:W-:Y:S05]  /*4600*/  @P5 BRA `(.L_x_87) ;  /* 0x00000000000c5947 */ /* 0x000fea0003800000 */
[----:B------:R-:W1:Y:S02]  /*4610*/  LDG.E.U8 R148, desc[UR44][R2.64+0x30] ;  /* 0x0000302c02947981 */ /* 0x000e64000c1e1100 */
[----:B-1----:R-:W-:-:S05]  /*4620*/  PRMT R11, R148, 0x8880, RZ ;  /* 0x00008880940b7816 */ /* 0x002fca00000000ff */
[----:B------:R-:W-:-:S07]  /*4630*/  IMAD R12, R11, R136, RZ ;  /* 0x000000880b0c7224 */ /* 0x000fce00078e02ff */
.L_x_87:
[----:B------:R-:W-:Y:S05]  /*4640*/  BSYNC B1 ;  /* 0x0000000000017941 */ /* 0x000fea0003800000 */
.L_x_86:
[----:B-1----:R-:W-:Y:S01]  /*4650*/  @!P5 IMAD R11, R112, R137, R12 ;  /* 0x00000089700bd224 */ /* 0x002fe200078e020c */
[----:B------:R-:W-:Y:S04]  /*4660*/  BSSY B1, `(.L_x_88) ;  /* 0x0000006000017945 */ /* 0x000fe80003800000 */
[----:B------:R1:W-:Y:S01]  /*4670*/  @!P5 STG.E.U8 desc[UR44][R4.64+0x30], R11 ;  /* 0x0000300b0400d986 */ /* 0x0003e2000c10112c */
[----:B------:R-:W-:Y:S05]  /*4680*/  @P4 BRA `(.L_x_89) ;  /* 0x00000000000c4947 */ /* 0x000fea0003800000 */
[----:B------:R-:W1:Y:S02]  /*4690*/  LDG.E.U8 R148, desc[UR44][R2.64+0x31] ;  /* 0x0000312c02947981 */ /* 0x000e64000c1e1100 */
[----:B-1----:R-:W-:-:S05]  /*46a0*/  PRMT R11, R148, 0x8880, RZ ;  /* 0x00008880940b7816 */ /* 0x002fca00000000ff */
[----:B------:R-:W-:-:S07]  /*46b0*/  IMAD R12, R11, R136, RZ ;  /* 0x000000880b0c7224 */ /* 0x000fce00078e02ff */
.L_x_89:
[----:B------:R-:W-:Y:S05]  /*46c0*/  BSYNC B1 ;  /* 0x0000000000017941 */ /* 0x000fea0003800000 */
.L_x_88:
        /* <DEDUP_REMOVED lines=13> */
.L_x_91:
[----:B------:R-:W-:Y:S05]  /*47a0*/  BSYNC B1 ;  /* 0x0000000000017941 */ /* 0x000fea0003800000 */
.L_x_90:
[----:B-1----:R-:W-:Y:S01]  /*47b0*/  @!P3 IMAD R11, R114, R137, R12 ;  /* 0x00000089720bb224 */ /* 0x002fe200078e020c */
[----:B------:R-:W-:Y:S04]  /*47c0*/  BSSY B1, `(.L_x_92) ;  /* 0x0000006000017945 */ /* 0x000fe80003800000 */
[----:B------:R1:W-:Y:S01]  /*47d0*/  @!P3 STG.E.U8 desc[UR44][R6.64+0x30], R11 ;  /* 0x0000300b0600b986 */ /* 0x0003e2000c10112c */
[----:B------:R-:W-:Y:S05]  /*47e0*/  @P2 BRA `(.L_x_93) ;  /* 0x00000000000c2947 */ /* 0x000fea0003800000 */
[----:B------:R-:W1:Y:S02]  /*47f0*/  LDG.E.U8 R148, desc[UR44][R8.64+0x31] ;  /* 0x0000312c08947981 */ /* 0x000e64000c1e1100 */
[----:B-1----:R-:W-:-:S05]  /*4800*/  PRMT R11, R148, 0x8880, RZ ;  /* 0x00008880940b7816 */ /* 0x002fca00000000ff */
[----:B------:R-:W-:-:S07]  /*4810*/  IMAD R12, R11, R136, RZ ;  /* 0x000000880b0c7224 */ /* 0x000fce00078e02ff */
.L_x_93:
[----:B------:R-:W-:Y:S05]  /*4820*/  BSYNC B1 ;  /* 0x0000000000017941 */ /* 0x000fea0003800000 */
.L_x_92:
[----:B------:R-:W-:Y:S01]  /*4830*/  @!P2 IMAD R115, R115, R137, R12 ;  /* 0x000000897373a224 */ /* 0x000fe200078e020c */
[----:B------:R-:W-:Y:S04]  /*4840*/  BSSY B1, `(.L_x_94) ;  /* 0x0000006000017945 */ /* 0x000fe80003800000 */
[----:B------:R0:W-:Y:S01]  /*4850*/  @!P2 STG.E.U8 desc[UR44][R6.64+0x31], R115 ;  /* 0x000031730600a986 */ /* 0x0001e2000c10112c */
[----:B------:R-:W-:Y:S05]  /*4860*/  @P5 BRA `(.L_x_95) ;  /* 0x00000000000c5947 */ /* 0x000fea0003800000 */
[----:B------:R-:W1:Y:S02]  /*4870*/  LDG.E.U8 R148, desc[UR44][R2.64+0x38] ;  /* 0x0000382c02947981 */ /* 0x000e64000c1e1100 */
[----:B-1----:R-:W-:-:S05]  /*4880*/  PRMT R11, R148, 0x8880, RZ ;  /* 0x00008880940b7816 */ /* 0x002fca00000000ff */
[----:B------:R-:W-:-:S07]  /*4890*/  IMAD R12, R11, R136, RZ ;  /* 0x000000880b0c7224 */ /* 0x000fce00078e02ff */
.L_x_95:
[----:B------:R-:W-:Y:S05]  /*48a0*/  BSYNC B1 ;  /* 0x0000000000017941 */ /* 0x000fea0003800000 */
.L_x_94:
[----:B-1----:R-:W-:Y:S01]  /*48b0*/  @!P5 IMAD R11, R116, R137, R12 ;  /* 0x00000089740bd224 */ /* 0x002fe200078e020c */
[----:B------:R-:W-:Y:S04]  /*48c0*/  BSSY B1, `(.L_x_96) ;  /* 0x0000006000017945 */ /* 0x000fe80003800000 */
[----:B------:R1:W-:Y:S01]  /*48d0*/  @!P5 STG.E.U8 desc[UR44][R4.64+0x38], R11 ;  /* 0x0000380b0400d986 */ /* 0x0003e2000c10112c */
[----:B------:R-:W-:Y:S05]  /*48e0*/  @P4 BRA `(.L_x_97) ;  /* 0x00000000000c4947 */ /* 0x000fea0003800000 */
[----:B------:R-:W1:Y:S02]  /*48f0*/  LDG.E.U8 R148, desc[UR44][R2.64+0x39] ;  /* 0x0000392c02947981 */ /* 0x000e64000c1e1100 */
[----:B-1----:R-:W-:-:S05]  /*4900*/  PRMT R11, R148, 0x8880, RZ ;  /* 0x00008880940b7816 */ /* 0x002fca00000000ff */
[----:B------:R-:W-:-:S07]  /*4910*/  IMAD R12, R11, R136, RZ ;  /* 0x000000880b0c7224 */ /* 0x000fce00078e02ff */
.L_x_97:
[----:B------:R-:W-:Y:S05]  /*4920*/  BSYNC B1 ;  /* 0x0000000000017941 */ /* 0x000fea0003800000 */
.L_x_96:
        /* <DEDUP_REMOVED lines=13> */
.L_x_99:
[----:B------:R-:W-:Y:S05]  /*4a00*/  BSYNC B1 ;  /* 0x0000000000017941 */ /* 0x000fea0003800000 */
.L_x_98:
[----:B-1----:R-:W-:Y:S01]  /*4a10*/  @!P1 IMAD R11, R118, R137, R12 ;  /* 0x00000089760b9224 */ /* 0x002fe200078e020c */
[----:B------:R-:W-:Y:S04]  /*4a20*/  BSSY B1, `(.L_x_100) ;  /* 0x0000006000017945 */ /* 0x000fe80003800000 */
[----:B------:R1:W-:Y:S01]  /*4a30*/  @!P1 STG.E.U8 desc[UR44][R6.64+0x38], R11 ;  /* 0x0000380b06009986 */ /* 0x0003e2000c10112c */
[----:B------:R-:W-:Y:S05]  /*4a40*/  @P0 BRA `(.L_x_101) ;  /* 0x00000000000c0947 */ /* 0x000fea0003800000 */
[----:B------:R-:W1:Y:S02]  /*4a50*/  LDG.E.U8 R148, desc[UR44][R8.64+0x39] ;  /* 0x0000392c08947981 */ /* 0x000e64000c1e1100 */
[----:B-1----:R-:W-:-:S05]  /*4a60*/  PRMT R11, R148, 0x8880, RZ ;  /* 0x00008880940b7816 */ /* 0x002fca00000000ff */
[----:B------:R-:W-:-:S07]  /*4a70*/  IMAD R12, R11, R136, RZ ;  /* 0x000000880b0c7224 */ /* 0x000fce00078e02ff */
.L_x_101:
[----:B------:R-:W-:Y:S05]  /*4a80*/  BSYNC B1 ;  /* 0x0000000000017941 */ /* 0x000fea0003800000 */
.L_x_100:
[----:B------:R-:W-:Y:S01]  /*4a90*/  @!P0 IMAD R119, R119, R137, R12 ;  /* 0x0000008977778224 */ /* 0x000fe200078e020c */
[----:B------:R-:W-:Y:S04]  /*4aa0*/  BSSY B1, `(.L_x_102) ;  /* 0x0000006000017945 */ /* 0x000fe80003800000 */
[----:B------:R0:W-:Y:S01]  /*4ab0*/  @!P0 STG.E.U8 desc[UR44][R6.64+0x39], R119 ;  /* 0x0000397706008986 */ /* 0x0001e2000c10112c */
[----:B------:R-:W-:Y:S05]  /*4ac0*/  @P5 BRA `(.L_x_103) ;  /* 0x00000000000c5947 */ /* 0x000fea0003800000 */
[----:B------:R-:W1:Y:S02]  /*4ad0*/  LDG.E.U8 R148, desc[UR44][R2.64+0x40] ;  /* 0x0000402c02947981 */ /* 0x000e64000c1e1100 */
[----:B-1----:R-:W-:-:S05]  /*4ae0*/  PRMT R11, R148, 0x8880, RZ ;  /* 0x00008880940b7816 */ /* 0x002fca00000000ff */
[----:B------:R-:W-:-:S07]  /*4af0*/  IMAD R12, R11, R136, RZ ;  /* 0x000000880b0c7224 */ /* 0x000fce00078e02ff */
.L_x_103:
[----:B------:R-:W-:Y:S05]  /*4b00*/  BSYNC B1 ;  /* 0x0000000000017941 */ /* 0x000fea0003800000 */
.L_x_102:
[----:B-1----:R-:W-:Y:S01]  /*4b10*/  @!P5 IMAD R11, R88, R137, R12 ;  /* 0x00000089580bd224 */ /* 0x002fe200078e020c */
[----:B------:R-:W-:Y:S04]  /*4b20*/  BSSY B1, `(.L_x_104) ;  /* 0x0000006000017945 */ /* 0x000fe80003800000 */
[----:B------:R1:W-:Y:S01]  /*4b30*/  @!P5 STG.E.U8 desc[UR44][R4.64+0x40], R11 ;  /* 0x0000400b0400d986 */ /* 0x0003e2000c10112c */
[----:B------:R-:W-:Y:S05]  /*4b40*/  @P4 BRA `(.L_x_105) ;  /* 0x00000000000c4947 */ /* 0x000fea0003800000 */
[----:B------:R-:W1:Y:S02]  /*4b50*/  LDG.E.U8 R148, desc[UR44][R2.64+0x41] ;  /* 0x0000412c02947981 */ /* 0x000e64000c1e1100 */
[----:B-1----:R-:W-:-:S05]  /*4b60*/  PRMT R11, R148, 0x8880, RZ ;  /* 0x00008880940b7816 */ /* 0x002fca00000000ff */
[----:B------:R-:W-:-:S07]  /*4b70*/  IMAD R12, R11, R136, RZ ;  /* 0x000000880b0c7224 */ /* 0x000fce00078e02ff */
.L_x_105:
[----:B------:R-:W-:Y:S05]  /*4b80*/  BSYNC B1 ;  /* 0x0000000000017941 */ /* 0x000fea0003800000 */
.L_x_104:
        /* <DEDUP_REMOVED lines=13> */
.L_x_107:
[----:B------:R-:W-:Y:S05]  /*4c60*/  BSYNC B1 ;  /* 0x0000000000017941 */ /* 0x000fea0003800000 */
.L_x_106:
[----:B-1----:R-:W-:Y:S01]  /*4c70*/  @!P3 IMAD R11, R90, R137, R12 ;  /* 0x000000895a0bb224 */ /* 0x002fe200078e020c */
[----:B------:R-:W-:Y:S04]  /*4c80*/  BSSY B1, `(.L_x_108) ;  /* 0x0000006000017945 */ /* 0x000fe80003800000 */
[----:B------:R1:W-:Y:S01]  /*4c90*/  @!P3 STG.E.U8 desc[UR44][R6.64+0x40], R11 ;  /* 0x0000400b0600b986 */ /* 0x0003e2000c10112c */
[----:B------:R-:W-:Y:S05]  /*4ca0*/  @P2 BRA `(.L_x_109) ;  /* 0x00000000000c2947 */ /* 0x000fea0003800000 */
[----:B------:R-:W1:Y:S02]  /*4cb0*/  LDG.E.U8 R148, desc[UR44][R8.64+0x41] ;  /* 0x0000412c08947981 */ /* 0x000e64000c1e1100 */
[----:B-1----:R-:W-:-:S05]  /*4cc0*/  PRMT R11, R148, 0x8880, RZ ;  /* 0x00008880940b7816 */ /* 0x002fca00000000ff */
[----:B------:R-:W-:-:S07]  /*4cd0*/  IMAD R12, R11, R136, RZ ;  /* 0x000000880b0c7224 */ /* 0x000fce00078e02ff */
.L_x_109:
[----:B------:R-:W-:Y:S05]  /*4ce0*/  BSYNC B1 ;  /* 0x0000000000017941 */ /* 0x000fea0003800000 */
.L_x_108:
[----:B------:R-:W-:Y:S01]  /*4cf0*/  @!P2 IMAD R91, R91, R137, R12 ;  /* 0x000000895b5ba224 */ /* 0x000fe200078e020c */
[----:B------:R-:W-:Y:S04]  /*4d00*/  BSSY B1, `(.L_x_110) ;  /* 0x0000006000017945 */ /* 0x000fe80003800000 */
[----:B------:R0:W-:Y:S01]  /*4d10*/  @!P2 STG.E.U8 desc[UR44][R6.64+0x41], R91 ;  /* 0x0000415b0600a986 */ /* 0x0001e2000c10112c */
[----:B------:R-:W-:Y:S05]  /*4d20*/  @P5 BRA `(.L_x_111) ;  /* 0x00000000000c5947 */ /* 0x000fea0003800000 */
[----:B------:R-:W1:Y:S02]  /*4d30*/  LDG.E.U8 R148, desc[UR44][R2.64+0x48] ;  /* 0x0000482c02947981 */ /* 0x000e64000c1e1100 */
[----:B-1----:R-:W-:-:S05]  /*4d40*/  PRMT R11, R148, 0x8880, RZ ;  /* 0x00008880940b7816 */ /* 0x002fca00000000ff */
[----:B------:R-:W-:-:S07]  /*4d50*/  IMAD R12, R11, R136, RZ ;  /* 0x000000880b0c7224 */ /* 0x000fce00078e02ff */
.L_x_111:
[----:B------:R-:W-:Y:S05]  /*4d60*/  BSYNC B1 ;  /* 0x0000000000017941 */ /* 0x000fea0003800000 */
.L_x_110:
[----:B-1----:R-:W-:Y:S01]  /*4d70*/  @!P5 IMAD R11, R92, R137, R12 ;  /* 0x000000895c0bd224 */ /* 0x002fe200078e020c */
[----:B------:R-:W-:Y:S04]  /*4d80*/  BSSY B1, `(.L_x_112) ;  /* 0x0000006000017945 */ /* 0x000fe80003800000 */
[----:B------:R1:W-:Y:S01]  /*4d90*/  @!P5 STG.E.U8 desc[UR44][R4.64+0x48], R11 ;  /* 0x0000480b0400d986 */ /* 0x0003e2000c10112c */
[----:B------:R-:W-:Y:S05]  /*4da0*/  @P4 BRA `(.L_x_113) ;  /* 0x00000000000c4947 */ /* 0x000fea0003800000 */
[----:B------:R-:W1:Y:S02]  /*4db0*/  LDG.E.U8 R148, desc[UR44][R2.64+0x49] ;  /* 0x0000492c02947981 */ /* 0x000e64000c1e1100 */
[----:B-1----:R-:W-:-:S05]  /*4dc0*/  PRMT R11, R148, 0x8880, RZ ;  /* 0x00008880940b7816 */ /* 0x002fca00000000ff */
[----:B------:R-:W-:-:S07]  /*4dd0*/  IMAD R12, R11, R136, RZ ;  /* 0x000000880b0c7224 */ /* 0x000fce00078e02ff */
.L_x_113:
[----:B------:R-:W-:Y:S05]  /*4de0*/  BSYNC B1 ;  /* 0x0000000000017941 */ /* 0x000fea0003800000 */
.L_x_112:
        /* <DEDUP_REMOVED lines=13> */
.L_x_115:
[----:B------:R-:W-:Y:S05]  /*4ec0*/  BSYNC B1 ;  /* 0x0000000000017941 */ /* 0x000fea0003800000 */
.L_x_114:
[----:B-1----:R-:W-:Y:S01]  /*4ed0*/  @!P1 IMAD R11, R94, R137, R12 ;  /* 0x000000895e0b9224 */ /* 0x002fe200078e020c */
[----:B------:R-:W-:Y:S04]  /*4ee0*/  BSSY B1, `(.L_x_116) ;  /* 0x0000006000017945 */ /* 0x000fe80003800000 */
[----:B------:R1:W-:Y:S01]  /*4ef0*/  @!P1 STG.E.U8 desc[UR44][R6.64+0x48], R11 ;  /* 0x0000480b06009986 */ /* 0x0003e2000c10112c */
[----:B------:R-:W-:Y:S05]  /*4f00*/  @P0 BRA `(.L_x_117) ;  /* 0x00000000000c0947 */ /* 0x000fea0003800000 */
[----:B------:R-:W1:Y:S02]  /*4f10*/  LDG.E.U8 R148, desc[UR44][R8.64+0x49] ;  /* 0x0000492c08947981 */ /* 0x000e64000c1e1100 */
[----:B-1----:R-:W-:-:S05]  /*4f20*/  PRMT R11, R148, 0x8880, RZ ;  /* 0x00008880940b7816 */ /* 0x002fca00000000ff */
[----:B------:R-:W-:-:S07]  /*4f30*/  IMAD R12, R11, R136, RZ ;  /* 0x000000880b0c7224 */ /* 0x000fce00078e02ff */
.L_x_117:
[----:B------:R-:W-:Y:S05]  /*4f40*/  BSYNC B1 ;  /* 0x0000000000017941 */ /* 0x000fea0003800000 */
.L_x_116:
[----:B------:R-:W-:Y:S01]  /*4f50*/  @!P0 IMAD R95, R95, R137, R12 ;  /* 0x000000895f5f8224 */ /* 0x000fe200078e020c */
[----:B------:R-:W-:Y:S04]  /*4f60*/  BSSY B1, `(.L_x_118) ;  /* 0x0000006000017945 */ /* 0x000fe80003800000 */
[----:B------:R0:W-:Y:S01]  /*4f70*/  @!P0 STG.E.U8 desc[UR44][R6.64+0x49], R95 ;  /* 0x0000495f06008986 */ /* 0x0001e2000c10112c */
[----:B------:R-:W-:Y:S05]  /*4f80*/  @P5 BRA `(.L_x_119) ;  /* 0x00000000000c5947 */ /* 0x000fea0003800000 */
[----:B------:R-:W1:Y:S02]  /*4f90*/  LDG.E.U8 R148, desc[UR44][R2.64+0x50] ;  /* 0x0000502c02947981 */ /* 0x000e64000c1e1100 */
[----:B-1----:R-:W-:-:S05]  /*4fa0*/  PRMT R11, R148, 0x8880, RZ ;  /* 0x00008880940b7816 */ /* 0x002fca00000000ff */
[----:B------:R-:W-:-:S07]  /*4fb0*/  IMAD R12, R11, R136, RZ ;  /* 0x000000880b0c7224 */ /* 0x000fce00078e02ff */
.L_x_119:
[----:B------:R-:W-:Y:S05]  /*4fc0*/  BSYNC B1 ;  /* 0x0000000000017941 */ /* 0x000fea0003800000 */
.L_x_118:
[----:B-1----:R-:W-:Y:S01]  /*4fd0*/  @!P5 IMAD R11, R96, R137, R12 ;  /* 0x00000089600bd224 */ /* 0x002fe200078e020c */
[----:B------:R-:W-:Y:S04]  /*4fe0*/  BSSY B1, `(.L_x_120) ;  /* 0x0000006000017945 */ /* 0x000fe80003800000 */
[----:B------:R1:W-:Y:S01]  /*4ff0*/  @!P5 STG.E.U8 desc[UR44][R4.64+0x50], R11 ;  /* 0x0000500b0400d986 */ /* 0x0003e2000c10112c */
[----:B------:R-:W-:Y:S05]  /*5000*/  @P4 BRA `(.L_x_121) ;  /* 0x00000000000c4947 */ /* 0x000fea0003800000 */
[----:B------:R-:W1:Y:S02]  /*5010*/  LDG.E.U8 R148, desc[UR44][R2.64+0x51] ;  /* 0x0000512c02947981 */ /* 0x000e64000c1e1100 */
[----:B-1----:R-:W-:-:S05]  /*5020*/  PRMT R11, R148, 0x8880, RZ ;  /* 0x00008880940b7816 */ /* 0x002fca00000000ff */
[----:B------:R-:W-:-:S07]  /*5030*/  IMAD R12, R11, R136, RZ ;  /* 0x000000880b0c7224 */ /* 0x000fce00078e02ff */
.L_x_121:
[----:B------:R-:W-:Y:S05]  /*5040*/  BSYNC B1 ;  /* 0x0000000000017941 */ /* 0x000fea0003800000 */
.L_x_120:
        /* <DEDUP_REMOVED lines=13> */
.L_x_123:
[----:B------:R-:W-:Y:S05]  /*5120*/  BSYNC B1 ;  /* 0x0000000000017941 */ /* 0x000fea0003800000 */
.L_x_122:
[----:B-1----:R-:W-:Y:S01]  /*5130*/  @!P3 IMAD R11, R98, R137, R12 ;  /* 0x00000089620bb224 */ /* 0x002fe200078e020c */
[----:B------:R-:W-:Y:S04]  /*5140*/  BSSY B1, `(.L_x_124) ;  /* 0x0000006000017945 */ /* 0x000fe80003800000 */
[----:B------:R1:W-:Y:S01]  /*5150*/  @!P3 STG.E.U8 desc[UR44][R6.64+0x50], R11 ;  /* 0x0000500b0600b986 */ /* 0x0003e2000c10112c */
[----:B------:R-:W-:Y:S05]  /*5160*/  @P2 BRA `(.L_x_125) ;  /* 0x00000000000c2947 */ /* 0x000fea0003800000 */
[----:B------:R-:W1:Y:S02]  /*5170*/  LDG.E.U8 R148, desc[UR44][R8.64+0x51] ;  /* 0x0000512c08947981 */ /* 0x000e64000c1e1100 */
[----:B-1----:R-:W-:-:S05]  /*5180*/  PRMT R11, R148, 0x8880, RZ ;  /* 0x00008880940b7816 */ /* 0x002fca00000000ff */
[----:B------:R-:W-:-:S07]  /*5190*/  IMAD R12, R11, R136, RZ ;  /* 0x000000880b0c7224 */ /* 0x000fce00078e02ff */
.L_x_125:
[----:B------:R-:W-:Y:S05]  /*51a0*/  BSYNC B1 ;  /* 0x0000000000017941 */ /* 0x000fea0003800000 */
.L_x_124:
[----:B------:R-:W-:Y:S01]  /*51b0*/  @!P2 IMAD R99, R99, R137, R12 ;  /* 0x000000896363a224 */ /* 0x000fe200078e020c */
[----:B------:R-:W-:Y:S04]  /*51c0*/  BSSY B1, `(.L_x_126) ;  /* 0x0000006000017945 */ /* 0x000fe80003800000 */
[----:B------:R0:W-:Y:S01]  /*51d0*/  @!P2 STG.E.U8 desc[UR44][R6.64+0x51], R99 ;  /* 0x000051630600a986 */ /* 0x0001e2000c10112c */
[----:B------:R-:W-:Y:S05]  /*51e0*/  @P5 BRA `(.L_x_127) ;  /* 0x00000000000c5947 */ /* 0x000fea0003800000 */
[----:B------:R-:W1:Y:S02]  /*51f0*/  LDG.E.U8 R148, desc[UR44][R2.64+0x58] ;  /* 0x0000582c02947981 */ /* 0x000e64000c1e1100 */
[----:B-1----:R-:W-:-:S05]  /*5200*/  PRMT R11, R148, 0x8880, RZ ;  /* 0x00008880940b7816 */ /* 0x002fca00000000ff */
[----:B------:R-:W-:-:S07]  /*5210*/  IMAD R12, R11, R136, RZ ;  /* 0x000000880b0c7224 */ /* 0x000fce00078e02ff */
.L_x_127:
[----:B------:R-:W-:Y:S05]  /*5220*/  BSYNC B1 ;  /* 0x0000000000017941 */ /* 0x000fea0003800000 */
.L_x_126:
[----:B-1----:R-:W-:Y:S01]  /*5230*/  @!P5 IMAD R11, R100, R137, R12 ;  /* 0x00000089640bd224 */ /* 0x002fe200078e020c */
[----:B------:R-:W-:Y:S04]  /*5240*/  BSSY B1, `(.L_x_128) ;  /* 0x0000006000017945 */ /* 0x000fe80003800000 */
[----:B------:R1:W-:Y:S01]  /*5250*/  @!P5 STG.E.U8 desc[UR44][R4.64+0x58], R11 ;  /* 0x0000580b0400d986 */ /* 0x0003e2000c10112c */
[----:B------:R-:W-:Y:S05]  /*5260*/  @P4 BRA `(.L_x_129) ;  /* 0x00000000000c4947 */ /* 0x000fea0003800000 */
[----:B------:R-:W1:Y:S02]  /*5270*/  LDG.E.U8 R148, desc[UR44][R2.64+0x59] ;  /* 0x0000592c02947981 */ /* 0x000e64000c1e1100 */
[----:B-1----:R-:W-:-:S05]  /*5280*/  PRMT R11, R148, 0x8880, RZ ;  /* 0x00008880940b7816 */ /* 0x002fca00000000ff */
[----:B------:R-:W-:-:S07]  /*5290*/  IMAD R12, R11, R136, RZ ;  /* 0x000000880b0c7224 */ /* 0x000fce00078e02ff */
.L_x_129:
[----:B------:R-:W-:Y:S05]  /*52a0*/  BSYNC B1 ;  /* 0x0000000000017941 */ /* 0x000fea0003800000 */
.L_x_128:
        /* <DEDUP_REMOVED lines=13> */
.L_x_131:
[----:B------:R-:W-:Y:S05]  /*5380*/  BSYNC B1 ;  /* 0x0000000000017941 */ /* 0x000fea0003800000 */
.L_x_130:
[----:B-1----:R-:W-:Y:S01]  /*5390*/  @!P1 IMAD R11, R102, R137, R12 ;  /* 0x00000089660b9224 */ /* 0x002fe200078e020c */
[----:B------:R-:W-:Y:S04]  /*53a0*/  BSSY B1, `(.L_x_132) ;  /* 0x0000006000017945 */ /* 0x000fe80003800000 */
[----:B------:R1:W-:Y:S01]  /*53b0*/  @!P1 STG.E.U8 desc[UR44][R6.64+0x58], R11 ;  /* 0x0000580b06009986 */ /* 0x0003e2000c10112c */
[----:B------:R-:W-:Y:S05]  /*53c0*/  @P0 BRA `(.L_x_133) ;  /* 0x00000000000c0947 */ /* 0x000fea0003800000 */
[----:B------:R-:W1:Y:S02]  /*53d0*/  LDG.E.U8 R148, desc[UR44][R8.64+0x59] ;  /* 0x0000592c08947981 */ /* 0x000e64000c1e1100 */
[----:B-1----:R-:W-:-:S05]  /*53e0*/  PRMT R11, R148, 0x8880, RZ ;  /* 0x00008880940b7816 */ /* 0x002fca00000000ff */
[----:B------:R-:W-:-:S07]  /*53f0*/  IMAD R12, R11, R136, RZ ;  /* 0x000000880b0c7224 */ /* 0x000fce00078e02ff */
.L_x_133:
[----:B------:R-:W-:Y:S05]  /*5400*/  BSYNC B1 ;  /* 0x0000000000017941 */ /* 0x000fea0003800000 */
.L_x_132:
[----:B------:R-:W-:Y:S01]  /*5410*/  @!P0 IMAD R103, R103, R137, R12 ;  /* 0x0000008967678224 */ /* 0x000fe200078e020c */
[----:B------:R-:W-:Y:S04]  /*5420*/  BSSY B1, `(.L_x_134) ;  /* 0x0000006000017945 */ /* 0x000fe80003800000 */
[----:B------:R0:W-:Y:S01]  /*5430*/  @!P0 STG.E.U8 desc[UR44][R6.64+0x59], R103 ;  /* 0x0000596706008986 */ /* 0x0001e2000c10112c */
[----:B------:R-:W-:Y:S05]  /*5440*/  @P5 BRA `(.L_x_135) ;  /* 0x00000000000c5947 */ /* 0x000fea0003800000 */
[----:B------:R-:W1:Y:S02]  /*5450*/  LDG.E.U8 R148, desc[UR44][R2.64+0x60] ;  /* 0x0000602c02947981 */ /* 0x000e64000c1e1100 */
[----:B-1----:R-:W-:-:S05]  /*5460*/  PRMT R11, R148, 0x8880, RZ ;  /* 0x00008880940b7816 */ /* 0x002fca00000000ff */
[----:B------:R-:W-:-:S07]  /*5470*/  IMAD R12, R11, R136, RZ ;  /* 0x000000880b0c7224 */ /* 0x000fce00078e02ff */
.L_x_135:
[----:B------:R-:W-:Y:S05]  /*5480*/  BSYNC B1 ;  /* 0x0000000000017941 */ /* 0x000fea0003800000 */
.L_x_134:
[----:B-1----:R-:W-:Y:S01]  /*5490*/  @!P5 IMAD R11, R72, R137, R12 ;  /* 0x00000089480bd224 */ /* 0x002fe200078e020c */
[----:B------:R-:W-:Y:S04]  /*54a0*/  BSSY B1, `(.L_x_136) ;  /* 0x0000006000017945 */ /* 0x000fe80003800000 */
[----:B------:R1:W-:Y:S01]  /*54b0*/  @!P5 STG.E.U8 desc[UR44][R4.64+0x60], R11 ;  /* 0x0000600b0400d986 */ /* 0x0003e2000c10112c */
[----:B------:R-:W-:Y:S05]  /*54c0*/  @P4 BRA `(.L_x_137) ;  /* 0x00000000000c4947 */ /* 0x000fea0003800000 */
[----:B------:R-:W1:Y:S02]  /*54d0*/  LDG.E.U8 R148, desc[UR44][R2.64+0x61] ;  /* 0x0000612c02947981 */ /* 0x000e64000c1e1100 */
[----:B-1----:R-:W-:-:S05]  /*54e0*/  PRMT R11, R148, 0x8880, RZ ;  /* 0x00008880940b7816 */ /* 0x002fca00000000ff */
[----:B------:R-:W-:-:S07]  /*54f0*/  IMAD R12, R11, R136, RZ ;  /* 0x000000880b0c7224 */ /* 0x000fce00078e02ff */
.L_x_137:
[----:B------:R-:W-:Y:S05]  /*5500*/  BSYNC B1 ;  /* 0x0000000000017941 */ /* 0x000fea0003800000 */
.L_x_136:
        /* <DEDUP_REMOVED lines=13> */
.L_x_139:
[----:B------:R-:W-:Y:S05]  /*55e0*/  BSYNC B1 ;  /* 0x0000000000017941 */ /* 0x000fea0003800000 */
.L_x_138:
[----:B-1----:R-:W-:Y:S01]  /*55f0*/  @!P3 IMAD R11, R74, R137, R12 ;  /* 0x000000894a0bb224 */ /* 0x002fe200078e020c */
[----:B------:R-:W-:Y:S04]  /*5600*/  BSSY B1, `(.L_x_140) ;  /* 0x0000006000017945 */ /* 0x000fe80003800000 */
[----:B------:R1:W-:Y:S01]  /*5610*/  @!P3 STG.E.U8 desc[UR44][R6.64+0x60], R11 ;  /* 0x0000600b0600b986 */ /* 0x0003e2000c10112c */
[----:B------:R-:W-:Y:S05]  /*5620*/  @P2 BRA `(.L_x_141) ;  /* 0x00000000000c2947 */ /* 0x000fea0003800000 */
[----:B------:R-:W1:Y:S02]  /*5630*/  LDG.E.U8 R148, desc[UR44][R8.64+0x61] ;  /* 0x0000612c08947981 */ /* 0x000e64000c1e1100 */
[----:B-1----:R-:W-:-:S05]  /*5640*/  PRMT R11, R148, 0x8880, RZ ;  /* 0x00008880940b7816 */ /* 0x002fca00000000ff */
[----:B------:R-:W-:-:S07]  /*5650*/  IMAD R12, R11, R136, RZ ;  /* 0x000000880b0c7224 */ /* 0x000fce00078e02ff */
.L_x_141:
[----:B------:R-:W-:Y:S05]  /*5660*/  BSYNC B1 ;  /* 0x0000000000017941 */ /* 0x000fea0003800000 */
.L_x_140:
[----:B------:R-:W-:Y:S01]  /*5670*/  @!P2 IMAD R75, R75, R137, R12 ;  /* 0x000000894b4ba224 */ /* 0x000fe200078e020c */
[----:B------:R-:W-:Y:S04]  /*5680*/  BSSY B1, `(.L_x_142) ;  /* 0x0000006000017945 */ /* 0x000fe80003800000 */
[----:B------:R0:W-:Y:S01]  /*5690*/  @!P2 STG.E.U8 desc[UR44][R6.64+0x61], R75 ;  /* 0x0000614b0600a986 */ /* 0x0001e2000c10112c */
[----:B------:R-:W-:Y:S05]  /*56a0*/  @P5 BRA `(.L_x_143) ;  /* 0x00000000000c5947 */ /* 0x000fea0003800000 */
[----:B------:R-:W1:Y:S02]  /*56b0*/  LDG.E.U8 R148, desc[UR44][R2.64+0x68] ;  /* 0x0000682c02947981 */ /* 0x000e64000c1e1100 */
[----:B-1----:R-:W-:-:S05]  /*56c0*/  PRMT R11, R148, 0x8880, RZ ;  /* 0x00008880940b7816 */ /* 0x002fca00000000ff */
[----:B------:R-:W-:-:S07]  /*56d0*/  IMAD R12, R11, R136, RZ ;  /* 0x000000880b0c7224 */ /* 0x000fce00078e02ff */
.L_x_143:
[----:B------:R-:W-:Y:S05]  /*56e0*/  BSYNC B1 ;  /* 0x0000000000017941 */ /* 0x000fea0003800000 */
.L_x_142:
[----:B-1----:R-:W-:Y:S01]  /*56f0*/  @!P5 IMAD R11, R76, R137, R12 ;  /* 0x000000894c0bd224 */ /* 0x002fe200078e020c */
[----:B------:R-:W-:Y:S04]  /*5700*/  BSSY B1, `(.L_x_144) ;  /* 0x0000006000017945 */ /* 0x000fe80003800000 */
[----:B------:R1:W-:Y:S01]  /*5710*/  @!P5 STG.E.U8 desc[UR44][R4.64+0x68], R11 ;  /* 0x0000680b0400d986 */ /* 0x0003e2000c10112c */
[----:B------:R-:W-:Y:S05]  /*5720*/  @P4 BRA `(.L_x_145) ;  /* 0x00000000000c4947 */ /* 0x000fea0003800000 */
[----:B------:R-:W1:Y:S02]  /*5730*/  LDG.E.U8 R148, desc[UR44][R2.64+0x69] ;  /* 0x0000692c02947981 */ /* 0x000e64000c1e1100 */
[----:B-1----:R-:W-:-:S05]  /*5740*/  PRMT R11, R148, 0x8880, RZ ;  /* 0x00008880940b7816 */ /* 0x002fca00000000ff */
[----:B------:R-:W-:-:S07]  /*5750*/  IMAD R12, R11, R136, RZ ;  /* 0x000000880b0c7224 */ /* 0x000fce00078e02ff */
.L_x_145:
[----:B------:R-:W-:Y:S05]  /*5760*/  BSYNC B1 ;  /* 0x0000000000017941 */ /* 0x000fea0003800000 */
.L_x_144:
        /* <DEDUP_REMOVED lines=13> */
.L_x_147:
[----:B------:R-:W-:Y:S05]  /*5840*/  BSYNC B1 ;  /* 0x0000000000017941 */ /* 0x000fea0003800000 */
.L_x_146:
[----:B-1----:R-:W-:Y:S01]  /*5850*/  @!P1 IMAD R11, R78, R137, R12 ;  /* 0x000000894e0b9224 */ /* 0x002fe200078e020c */
[----:B------:R-:W-:Y:S04]  /*5860*/  BSSY B1, `(.L_x_148) ;  /* 0x0000006000017945 */ /* 0x000fe80003800000 */
[----:B------:R1:W-:Y:S01]  /*5870*/  @!P1 STG.E.U8 desc[UR44][R6.64+0x68], R11 ;  /* 0x0000680b06009986 */ /* 0x0003e2000c10112c */
[----:B------:R-:W-:Y:S05]  /*5880*/  @P0 BRA `(.L_x_149) ;  /* 0x00000000000c0947 */ /* 0x000fea0003800000 */
[----:B------:R-:W1:Y:S02]  /*5890*/  LDG.E.U8 R148, desc[UR44][R8.64+0x69] ;  /* 0x0000692c08947981 */ /* 0x000e64000c1e1100 */
[----:B-1----:R-:W-:-:S05]  /*58a0*/  PRMT R11, R148, 0x8880, RZ ;  /* 0x00008880940b7816 */ /* 0x002fca00000000ff */
[----:B------:R-:W-:-:S07]  /*58b0*/  IMAD R12, R11, R136, RZ ;  /* 0x000000880b0c7224 */ /* 0x000fce00078e02ff */
.L_x_149:
[----:B------:R-:W-:Y:S05]  /*58c0*/  BSYNC B1 ;  /* 0x0000000000017941 */ /* 0x000fea0003800000 */
.L_x_148:
[----:B------:R-:W-:Y:S01]  /*58d0*/  @!P0 IMAD R79, R79, R137, R12 ;  /* 0x000000894f4f8224 */ /* 0x000fe200078e020c */
[----:B------:R-:W-:Y:S04]  /*58e0*/  BSSY B1, `(.L_x_150) ;  /* 0x0000006000017945 */ /* 0x000fe80003800000 */
[----:B------:R0:W-:Y:S01]  /*58f0*/  @!P0 STG.E.U8 desc[UR44][R6.64+0x69], R79 ;  /* 0x0000694f06008986 */ /* 0x0001e2000c10112c */
[----:B------:R-:W-:Y:S05]  /*5900*/  @P5 BRA `(.L_x_151) ;  /* 0x00000000000c5947 */ /* 0x000fea0003800000 */
[----:B------:R-:W1:Y:S02]  /*5910*/  LDG.E.U8 R148, desc[UR44][R2.64+0x70] ;  /* 0x0000702c02947981 */ /* 0x000e64000c1e1100 */
[----:B-1----:R-:W-:-:S05]  /*5920*/  PRMT R11, R148, 0x8880, RZ ;  /* 0x00008880940b7816 */ /* 0x002fca00000000ff */
[----:B------:R-:W-:-:S07]  /*5930*/  IMAD R12, R11, R136, RZ ;  /* 0x000000880b0c7224 */ /* 0x000fce00078e02ff */
.L_x_151:
[----:B------:R-:W-:Y:S05]  /*5940*/  BSYNC B1 ;  /* 0x0000000000017941 */ /* 0x000fea0003800000 */
.L_x_150:
[----:B-1----:R-:W-:Y:S01]  /*5950*/  @!P5 IMAD R11, R80, R137, R12 ;  /* 0x00000089500bd224 */ /* 0x002fe200078e020c */
[----:B------:R-:W-:Y:S04]  /*5960*/  BSSY B1, `(.L_x_152) ;  /* 0x0000006000017945 */ /* 0x000fe80003800000 */
[----:B------:R1:W-:Y:S01]  /*5970*/  @!P5 STG.E.U8 desc[UR44][R4.64+0x70], R11 ;  /* 0x0000700b0400d986 */ /* 0x0003e2000c10112c */
[----:B------:R-:W-:Y:S05]  /*5980*/  @P4 BRA `(.L_x_153) ;  /* 0x00000000000c4947 */ /* 0x000fea0003800000 */
[----:B------:R-:W1:Y:S02]  /*5990*/  LDG.E.U8 R148, desc[UR44][R2.64+0x71] ;  /* 0x0000712c02947981 */ /* 0x000e64000c1e1100 */
[----:B-1----:R-:W-:-:S05]  /*59a0*/  PRMT R11, R148, 0x8880, RZ ;  /* 0x00008880940b7816 */ /* 0x002fca00000000ff */
[----:B------:R-:W-:-:S07]  /*59b0*/  IMAD R12, R11, R136, RZ ;  /* 0x000000880b0c7224 */ /* 0x000fce00078e02ff */
.L_x_153:
[----:B------:R-:W-:Y:S05]  /*59c0*/  BSYNC B1 ;  /* 0x0000000000017941 */ /* 0x000fea0003800000 */
.L_x_152:
        /* <DEDUP_REMOVED lines=13> */
.L_x_155:
[----:B------:R-:W-:Y:S05]  /*5aa0*/  BSYNC B1 ;  /* 0x0000000000017941 */ /* 0x000fea0003800000 */
.L_x_154:
[----:B-1----:R-:W-:Y:S01]  /*5ab0*/  @!P3 IMAD R11, R82, R137, R12 ;  /* 0x00000089520bb224 */ /* 0x002fe200078e020c */
[----:B------:R-:W-:Y:S04]  /*5ac0*/  BSSY B1, `(.L_x_156) ;  /* 0x0000006000017945 */ /* 0x000fe80003800000 */
[----:B------:R1:W-:Y:S01]  /*5ad0*/  @!P3 STG.E.U8 desc[UR44][R6.64+0x70], R11 ;  /* 0x0000700b0600b986 */ /* 0x0003e2000c10112c */
[----:B------:R-:W-:Y:S05]  /*5ae0*/  @P2 BRA `(.L_x_157) ;  /* 0x00000000000c2947 */ /* 0x000fea0003800000 */
[----:B------:R-:W1:Y:S02]  /*5af0*/  LDG.E.U8 R148, desc[UR44][R8.64+0x71] ;  /* 0x0000712c08947981 */ /* 0x000e64000c1e1100 */
[----:B-1----:R-:W-:-:S05]  /*5b00*/  PRMT R11, R148, 0x8880, RZ ;  /* 0x00008880940b7816 */ /* 0x002fca00000000ff */
[----:B------:R-:W-:-:S07]  /*5b10*/  IMAD R12, R11, R136, RZ ;  /* 0x000000880b0c7224 */ /* 0x000fce00078e02ff */
.L_x_157:
[----:B------:R-:W-:Y:S05]  /*5b20*/  BSYNC B1 ;  /* 0x0000000000017941 */ /* 0x000fea0003800000 */
.L_x_156:
[----:B------:R-:W-:Y:S01]  /*5b30*/  @!P2 IMAD R83, R83, R137, R12 ;  /* 0x000000895353a224 */ /* 0x000fe200078e020c */
[----:B------:R-:W-:Y:S04]  /*5b40*/  BSSY B1, `(.L_x_158) ;  /* 0x0000006000017945 */ /* 0x000fe80003800000 */
[----:B------:R0:W-:Y:S01]  /*5b50*/  @!P2 STG.E.U8 desc[UR44][R6.64+0x71], R83 ;  /* 0x000071530600a986 */ /* 0x0001e2000c10112c */
[----:B------:R-:W-:Y:S05]  /*5b60*/  @P5 BRA `(.L_x_159) ;  /* 0x00000000000c5947 */ /* 0x000fea0003800000 */
[----:B------:R-:W1:Y:S02]  /*5b70*/  LDG.E.U8 R148, desc[UR44][R2.64+0x78] ;  /* 0x0000782c02947981 */ /* 0x000e64000c1e1100 */
[----:B-1----:R-:W-:-:S05]  /*5b80*/  PRMT R11, R148, 0x8880, RZ ;  /* 0x00008880940b7816 */ /* 0x002fca00000000ff */
[----:B------:R-:W-:-:S07]  /*5b90*/  IMAD R12, R11, R136, RZ ;  /* 0x000000880b0c7224 */ /* 0x000fce00078e02ff */
.L_x_159:
[----:B------:R-:W-:Y:S05]  /*5ba0*/  BSYNC B1 ;  /* 0x0000000000017941 */ /* 0x000fea0003800000 */
.L_x_158:
[----:B-1----:R-:W-:Y:S01]  /*5bb0*/  @!P5 IMAD R11, R84, R137, R12 ;  /* 0x00000089540bd224 */ /* 0x002fe200078e020c */
[----:B------:R-:W-:Y:S04]  /*5bc0*/  BSSY B1, `(.L_x_160) ;  /* 0x0000006000017945 */ /* 0x000fe80003800000 */
[----:B------:R1:W-:Y:S01]  /*5bd0*/  @!P5 STG.E.U8 desc[UR44][R4.64+0x78], R11 ;  /* 0x0000780b0400d986 */ /* 0x0003e2000c10112c */
[----:B------:R-:W-:Y:S05]  /*5be0*/  @P4 BRA `(.L_x_161) ;  /* 0x00000000000c4947 */ /* 0x000fea0003800000 */
[----:B------:R-:W1:Y:S02]  /*5bf0*/  LDG.E.U8 R148, desc[UR44][R2.64+0x79] ;  /* 0x0000792c02947981 */ /* 0x000e64000c1e1100 */
[----:B-1----:R-:W-:-:S05]  /*5c00*/  PRMT R11, R148, 0x8880, RZ ;  /* 0x00008880940b7816 */ /* 0x002fca00000000ff */
[----:B------:R-:W-:-:S07]  /*5c10*/  IMAD R12, R11, R136, RZ ;  /* 0x000000880b0c7224 */ /* 0x000fce00078e02ff */
.L_x_161:
[----:B------:R-:W-:Y:S05]  /*5c20*/  BSYNC B1 ;  /* 0x0000000000017941 */ /* 0x000fea0003800000 */
.L_x_160:
        /* <DEDUP_REMOVED lines=13> */
.L_x_163:
[----:B------:R-:W-:Y:S05]  /*5d00*/  BSYNC B1 ;  /* 0x0000000000017941 */ /* 0x000fea0003800000 */
.L_x_162:
[----:B-1----:R-:W-:Y:S01]  /*5d10*/  @!P1 IMAD R11, R86, R137, R12 ;  /* 0x00000089560b9224 */ /* 0x002fe200078e020c */
[----:B------:R-:W-:Y:S04]  /*5d20*/  BSSY B1, `(.L_x_164) ;  /* 0x0000006000017945 */ /* 0x000fe80003800000 */
[----:B------:R1:W-:Y:S01]  /*5d30*/  @!P1 STG.E.U8 desc[UR44][R6.64+0x78], R11 ;  /* 0x0000780b06009986 */ /* 0x0003e2000c10112c */
[----:B------:R-:W-:Y:S05]  /*5d40*/  @P0 BRA `(.L_x_165) ;  /* 0x00000000000c0947 */ /* 0x000fea0003800000 */
[----:B------:R-:W1:Y:S02]  /*5d50*/  LDG.E.U8 R148, desc[UR44][R8.64+0x79] ;  /* 0x0000792c08947981 */ /* 0x000e64000c1e1100 */
[----:B-1----:R-:W-:-:S05]  /*5d60*/  PRMT R11, R148, 0x8880, RZ ;  /* 0x00008880940b7816 */ /* 0x002fca00000000ff */
[----:B------:R-:W-:-:S07]  /*5d70*/  IMAD R12, R11, R136, RZ ;  /* 0x000000880b0c7224 */ /* 0x000fce00078e02ff */
.L_x_165:
[----:B------:R-:W-:Y:S05]  /*5d80*/  BSYNC B1 ;  /* 0x0000000000017941 */ /* 0x000fea0003800000 */
.L_x_164:
[----:B------:R-:W-:Y:S01]  /*5d90*/  @!P0 IMAD R87, R87, R137, R12 ;  /* 0x0000008957578224 */ /* 0x000fe200078e020c */
[----:B------:R-:W-:Y:S04]  /*5da0*/  BSSY B1, `(.L_x_166) ;  /* 0x0000006000017945 */ /* 0x000fe80003800000 */
[----:B------:R0:W-:Y:S01]  /*5db0*/  @!P0 STG.E.U8 desc[UR44][R6.64+0x79], R87 ;  /* 0x0000795706008986 */ /* 0x0001e2000c10112c */
[----:B------:R-:W-:Y:S05]  /*5dc0*/  @P5 BRA `(.L_x_167) ;  /* 0x00000000000c5947 */ /* 0x000fea0003800000 */
[----:B------:R-:W1:Y:S02]  /*5dd0*/  LDG.E.U8 R148, desc[UR44][R2.64+0x80] ;  /* 0x0000802c02947981 */ /* 0x000e64000c1e1100 */
[----:B-1----:R-:W-:-:S05]  /*5de0*/  PRMT R11, R148, 0x8880, RZ ;  /* 0x00008880940b7816 */ /* 0x002fca00000000ff */
[----:B------:R-:W-:-:S07]  /*5df0*/  IMAD R12, R11, R136, RZ ;  /* 0x000000880b0c7224 */ /* 0x000fce00078e02ff */
.L_x_167:
[----:B------:R-:W-:Y:S05]  /*5e00*/  BSYNC B1 ;  /* 0x0000000000017941 */ /* 0x000fea0003800000 */
.L_x_166:
[----:B-1----:R-:W-:Y:S01]  /*5e10*/  @!P5 IMAD R11, R56, R137, R12 ;  /* 0x00000089380bd224 */ /* 0x002fe200078e020c */
[----:B------:R-:W-:Y:S04]  /*5e20*/  BSSY B1, `(.L_x_168) ;  /* 0x0000006000017945 */ /* 0x000fe80003800000 */
[----:B------:R1:W-:Y:S01]  /*5e30*/  @!P5 STG.E.U8 desc[UR44][R4.64+0x80], R11 ;  /* 0x0000800b0400d986 */ /* 0x0003e2000c10112c */
[----:B------:R-:W-:Y:S05]  /*5e40*/  @P4 BRA `(.L_x_169) ;  /* 0x00000000000c4947 */ /* 0x000fea0003800000 */
[----:B------:R-:W1:Y:S02]  /*5e50*/  LDG.E.U8 R148, desc[UR44][R2.64+0x81] ;  /* 0x0000812c02947981 */ /* 0x000e64000c1e1100 */
[----:B-1----:R-:W-:-:S05]  /*5e60*/  PRMT R11, R148, 0x8880, RZ ;  /* 0x00008880940b7816 */ /* 0x002fca00000000ff */
[----:B------:R-:W-:-:S07]  /*5e70*/  IMAD R12, R11, R136, RZ ;  /* 0x000000880b0c7224 */ /* 0x000fce00078e02ff */
.L_x_169:
[----:B------:R-:W-:Y:S05]  /*5e80*/  BSYNC B1 ;  /* 0x0000000000017941 */ /* 0x000fea0003800000 */
.L_x_168:
        /* <DEDUP_REMOVED lines=13> */
.L_x_171:
[----:B------:R-:W-:Y:S05]  /*5f60*/  BSYNC B1 ;  /* 0x0000000000017941 */ /* 0x000fea0003800000 */
.L_x_170:
[----:B-1----:R-:W-:Y:S01]  /*5f70*/  @!P3 IMAD R11, R58, R137, R12 ;  /* 0x000000893a0bb224 */ /* 0x002fe200078e020c */
[----:B------:R-:W-:Y:S04]  /*5f80*/  BSSY B1, `(.L_x_172) ;  /* 0x0000006000017945 */ /* 0x000fe80003800000 */
[----:B------:R1:W-:Y:S01]  /*5f90*/  @!P3 STG.E.U8 desc[UR44][R6.64+0x80], R11 ;  /* 0x0000800b0600b986 */ /* 0x0003e2000c10112c */
[----:B------:R-:W-:Y:S05]  /*5fa0*/  @P2 BRA `(.L_x_173) ;  /* 0x00000000000c2947 */ /* 0x000fea0003800000 */
[----:B------:R-:W1:Y:S02]  /*5fb0*/  LDG.E.U8 R148, desc[UR44][R8.64+0x81] ;  /* 0x0000812c08947981 */ /* 0x000e64000c1e1100 */
[----:B-1----:R-:W-:-:S05]  /*5fc0*/  PRMT R11, R148, 0x8880, RZ ;  /* 0x00008880940b7816 */ /* 0x002fca00000000ff */
[----:B------:R-:W-:-:S07]  /*5fd0*/  IMAD R12, R11, R136, RZ ;  /* 0x000000880b0c7224 */ /* 0x000fce00078e02ff */
.L_x_173:
[----:B------:R-:W-:Y:S05]  /*5fe0*/  BSYNC B1 ;  /* 0x0000000000017941 */ /* 0x000fea0003800000 */
.L_x_172:
[----:B------:R-:W-:Y:S01]  /*5ff0*/  @!P2 IMAD R59, R59, R137, R12 ;  /* 0x000000893b3ba224 */ /* 0x000fe200078e020c */
[----:B------:R-:W-:Y:S04]  /*6000*/  BSSY B1, `(.L_x_174) ;  /* 0x0000006000017945 */ /* 0x000fe80003800000 */
[----:B------:R0:W-:Y:S01]  /*6010*/  @!P2 STG.E.U8 desc[UR44][R6.64+0x81], R59 ;  /* 0x0000813b0600a986 */ /* 0x0001e2000c10112c */
[----:B------:R-:W-:Y:S05]  /*6020*/  @P5 BRA `(.L_x_175) ;  /* 0x00000000000c5947 */ /* 0x000fea0003800000 */
[----:B------:R-:W1:Y:S02]  /*6030*/  LDG.E.U8 R148, desc[UR44][R2.64+0x88] ;  /* 0x0000882c02947981 */ /* 0x000e64000c1e1100 */
[----:B-1----:R-:W-:-:S05]  /*6040*/  PRMT R11, R148, 0x8880, RZ ;  /* 0x00008880940b7816 */ /* 0x002fca00000000ff */
[----:B------:R-:W-:-:S07]  /*6050*/  IMAD R12, R11, R136, RZ ;  /* 0x000000880b0c7224 */ /* 0x000fce00078e02ff */
.L_x_175:
[----:B------:R-:W-:Y:S05]  /*6060*/  BSYNC B1 ;  /* 0x0000000000017941 */ /* 0x000fea0003800000 */
.L_x_174:
[----:B-1----:R-:W-:Y:S01]  /*6070*/  @!P5 IMAD R11, R60, R137, R12 ;  /* 0x000000893c0bd224 */ /* 0x002fe200078e020c */
[----:B------:R-:W-:Y:S04]  /*6080*/  BSSY B1, `(.L_x_176) ;  /* 0x0000006000017945 */ /* 0x000fe80003800000 */
[----:B------:R1:W-:Y:S01]  /*6090*/  @!P5 STG.E.U8 desc[UR44][R4.64+0x88], R11 ;  /* 0x0000880b0400d986 */ /* 0x0003e2000c10112c */
[----:B------:R-:W-:Y:S05]  /*60a0*/  @P4 BRA `(.L_x_177) ;  /* 0x00000000000c4947 */ /* 0x000fea0003800000 */
[----:B------:R-:W1:Y:S02]  /*60b0*/  LDG.E.U8 R148, desc[UR44][R2.64+0x89] ;  /* 0x0000892c02947981 */ /* 0x000e64000c1e1100 */
[----:B-1----:R-:W-:-:S05]  /*60c0*/  PRMT R11, R148, 0x8880, RZ ;  /* 0x00008880940b7816 */ /* 0x002fca00000000ff */
[----:B------:R-:W-:-:S07]  /*60d0*/  IMAD R12, R11, R136, RZ ;  /* 0x000000880b0c7224 */ /* 0x000fce00078e02ff */
.L_x_177:
[----:B------:R-:W-:Y:S05]  /*60e0*/  BSYNC B1 ;  /* 0x0000000000017941 */ /* 0x000fea0003800000 */
.L_x_176:
        /* <DEDUP_REMOVED lines=13> */
.L_x_179:
[----:B------:R-:W-:Y:S05]  /*61c0*/  BSYNC B1 ;  /* 0x0000000000017941 */ /* 0x000fea0003800000 */
.L_x_178:
[----:B-1----:R-:W-:Y:S01]  /*61d0*/  @!P1 IMAD R11, R62, R137, R12 ;  /* 0x000000893e0b9224 */ /* 0x002fe200078e020c */
[----:B------:R-:W-:Y:S04]  /*61e0*/  BSSY B1, `(.L_x_180) ;  /* 0x0000006000017945 */ /* 0x000fe80003800000 */
[----:B------:R1:W-:Y:S01]  /*61f0*/  @!P1 STG.E.U8 desc[UR44][R6.64+0x88], R11 ;  /* 0x0000880b06009986 */ /* 0x0003e2000c10112c */
[----:B------:R-:W-:Y:S05]  /*6200*/  @P0 BRA `(.L_x_181) ;  /* 0x00000000000c0947 */ /* 0x000fea0003800000 */
[----:B------:R-:W1:Y:S02]  /*6210*/  LDG.E.U8 R148, desc[UR44][R8.64+0x89] ;  /* 0x0000892c08947981 */ /* 0x000e64000c1e1100 */
[----:B-1----:R-:W-:-:S05]  /*6220*/  PRMT R11, R148, 0x8880, RZ ;  /* 0x00008880940b7816 */ /* 0x002fca00000000ff */
[----:B------:R-:W-:-:S07]  /*6230*/  IMAD R12, R11, R136, RZ ;  /* 0x000000880b0c7224 */ /* 0x000fce00078e02ff */
.L_x_181:
[----:B------:R-:W-:Y:S05]  /*6240*/  BSYNC B1 ;  /* 0x0000000000017941 */ /* 0x000fea0003800000 */
.L_x_180:
[----:B------:R-:W-:Y:S01]  /*6250*/  @!P0 IMAD R63, R63, R137, R12 ;  /* 0x000000893f3f8224 */ /* 0x000fe200078e020c */
[----:B------:R-:W-:Y:S04]  /*6260*/  BSSY B1, `(.L_x_182) ;  /* 0x0000006000017945 */ /* 0x000fe80003800000 */
[----:B------:R0:W-:Y:S01]  /*6270*/  @!P0 STG.E.U8 desc[UR44][R6.64+0x89], R63 ;  /* 0x0000893f06008986 */ /* 0x0001e2000c10112c */
[----:B------:R-:W-:Y:S05]  /*6280*/  @P5 BRA `(.L_x_183) ;  /* 0x00000000000c5947 */ /* 0x000fea0003800000 */
[----:B------:R-:W1:Y:S02]  /*6290*/  LDG.E.U8 R148, desc[UR44][R2.64+0x90] ;  /* 0x0000902c02947981 */ /* 0x000e64000c1e1100 */
[----:B-1----:R-:W-:-:S05]  /*62a0*/  PRMT R11, R148, 0x8880, RZ ;  /* 0x00008880940b7816 */ /* 0x002fca00000000ff */
[----:B------:R-:W-:-:S07]  /*62b0*/  IMAD R12, R11, R136, RZ ;  /* 0x000000880b0c7224 */ /* 0x000fce00078e02ff */
.L_x_183:
[----:B------:R-:W-:Y:S05]  /*62c0*/  BSYNC B1 ;  /* 0x0000000000017941 */ /* 0x000fea0003800000 */
.L_x_182:
[----:B-1----:R-:W-:Y:S01]  /*62d0*/  @!P5 IMAD R11, R64, R137, R12 ;  /* 0x00000089400bd224 */ /* 0x002fe200078e020c */
[----:B------:R-:W-:Y:S04]  /*62e0*/  BSSY B1, `(.L_x_184) ;  /* 0x0000006000017945 */ /* 0x000fe80003800000 */
[----:B------:R1:W-:Y:S01]  /*62f0*/  @!P5 STG.E.U8 desc[UR44][R4.64+0x90], R11 ;  /* 0x0000900b0400d986 */ /* 0x0003e2000c10112c */
[----:B------:R-:W-:Y:S05]  /*6300*/  @P4 BRA `(.L_x_185) ;  /* 0x00000000000c4947 */ /* 0x000fea0003800000 */
[----:B------:R-:W1:Y:S02]  /*6310*/  LDG.E.U8 R148, desc[UR44][R2.64+0x91] ;  /* 0x0000912c02947981 */ /* 0x000e64000c1e1100 */
[----:B-1----:R-:W-:-:S05]  /*6320*/  PRMT R11, R148, 0x8880, RZ ;  /* 0x00008880940b7816 */ /* 0x002fca00000000ff */
[----:B------:R-:W-:-:S07]  /*6330*/  IMAD R12, R11, R136, RZ ;  /* 0x000000880b0c7224 */ /* 0x000fce00078e02ff */
.L_x_185:
[----:B------:R-:W-:Y:S05]  /*6340*/  BSYNC B1 ;  /* 0x0000000000017941 */ /* 0x000fea0003800000 */
.L_x_184:
        /* <DEDUP_REMOVED lines=13> */
.L_x_187:
[----:B------:R-:W-:Y:S05]  /*6420*/  BSYNC B1 ;  /* 0x0000000000017941 */ /* 0x000fea0003800000 */
.L_x_186:
[----:B-1----:R-:W-:Y:S01]  /*6430*/  @!P3 IMAD R11, R66, R137, R12 ;  /* 0x00000089420bb224 */ /* 0x002fe200078e020c */
[----:B------:R-:W-:Y:S04]  /*6440*/  BSSY B1, `(.L_x_188) ;  /* 0x0000006000017945 */ /* 0x000fe80003800000 */
[----:B------:R1:W-:Y:S01]  /*6450*/  @!P3 STG.E.U8 desc[UR44][R6.64+0x90], R11 ;  /* 0x0000900b0600b986 */ /* 0x0003e2000c10112c */
[----:B------:R-:W-:Y:S05]  /*6460*/  @P2 BRA `(.L_x_189) ;  /* 0x00000000000c2947 */ /* 0x000fea0003800000 */
[----:B------:R-:W1:Y:S02]  /*6470*/  LDG.E.U8 R148, desc[UR44][R8.64+0x91] ;  /* 0x0000912c08947981 */ /* 0x000e64000c1e1100 */
[----:B-1----:R-:W-:-:S05]  /*6480*/  PRMT R11, R148, 0x8880, RZ ;  /* 0x00008880940b7816 */ /* 0x002fca00000000ff */
[----:B------:R-:W-:-:S07]  /*6490*/  IMAD R12, R11, R136, RZ ;  /* 0x000000880b0c7224 */ /* 0x000fce00078e02ff */
.L_x_189:
[----:B------:R-:W-:Y:S05]  /*64a0*/  BSYNC B1 ;  /* 0x0000000000017941 */ /* 0x000fea0003800000 */
.L_x_188:
[----:B------:R-:W-:Y:S01]  /*64b0*/  @!P2 IMAD R67, R67, R137, R12 ;  /* 0x000000894343a224 */ /* 0x000fe200078e020c */
[----:B------:R-:W-:Y:S04]  /*64c0*/  BSSY B1, `(.L_x_190) ;  /* 0x0000006000017945 */ /* 0x000fe80003800000 */
[----:B------:R0:W-:Y:S01]  /*64d0*/  @!P2 STG.E.U8 desc[UR44][R6.64+0x91], R67 ;  /* 0x000091430600a986 */ /* 0x0001e2000c10112c */
[----:B------:R-:W-:Y:S05]  /*64e0*/  @P5 BRA `(.L_x_191) ;  /* 0x00000000000c5947 */ /* 0x000fea0003800000 */
[----:B------:R-:W1:Y:S02]  /*64f0*/  LDG.E.U8 R148, desc[UR44][R2.64+0x98] ;  /* 0x0000982c02947981 */ /* 0x000e64000c1e1100 */
[----:B-1----:R-:W-:-:S05]  /*6500*/  PRMT R11, R148, 0x8880, RZ ;  /* 0x00008880940b7816 */ /* 0x002fca00000000ff */
[----:B------:R-:W-:-:S07]  /*6510*/  IMAD R12, R11, R136, RZ ;  /* 0x000000880b0c7224 */ /* 0x000fce00078e02ff */
.L_x_191:
[----:B------:R-:W-:Y:S05]  /*6520*/  BSYNC B1 ;  /* 0x0000000000017941 */ /* 0x000fea0003800000 */
.L_x_190:
[----:B-1----:R-:W-:Y:S01]  /*6530*/  @!P5 IMAD R11, R68, R137, R12 ;  /* 0x00000089440bd224 */ /* 0x002fe200078e020c */
[----:B------:R-:W-:Y:S04]  /*6540*/  BSSY B1, `(.L_x_192) ;  /* 0x0000006000017945 */ /* 0x000fe80003800000 */
[----:B------:R1:W-:Y:S01]  /*6550*/  @!P5 STG.E.U8 desc[UR44][R4.64+0x98], R11 ;  /* 0x0000980b0400d986 */ /* 0x0003e2000c10112c */
[----:B------:R-:W-:Y:S05]  /*6560*/  @P4 BRA `(.L_x_193) ;  /* 0x00000000000c4947 */ /* 0x000fea0003800000 */
[----:B------:R-:W1:Y:S02]  /*6570*/  LDG.E.U8 R148, desc[UR44][R2.64+0x99] ;  /* 0x0000992c02947981 */ /* 0x000e64000c1e1100 */
[----:B-1----:R-:W-:-:S05]  /*6580*/  PRMT R11, R148, 0x8880, RZ ;  /* 0x00008880940b7816 */ /* 0x002fca00000000ff */
[----:B------:R-:W-:-:S07]  /*6590*/  IMAD R12, R11, R136, RZ ;  /* 0x000000880b0c7224 */ /* 0x000fce00078e02ff */
.L_x_193:
[----:B------:R-:W-:Y:S05]  /*65a0*/  BSYNC B1 ;  /* 0x0000000000017941 */ /* 0x000fea0003800000 */
.L_x_192:
        /* <DEDUP_REMOVED lines=13> */
.L_x_195:
[----:B------:R-:W-:Y:S05]  /*6680*/  BSYNC B1 ;  /* 0x0000000000017941 */ /* 0x000fea0003800000 */
.L_x_194:
[----:B-1----:R-:W-:Y:S01]  /*6690*/  @!P1 IMAD R11, R70, R137, R12 ;  /* 0x00000089460b9224 */ /* 0x002fe200078e020c */
[----:B------:R-:W-:Y:S04]  /*66a0*/  BSSY B1, `(.L_x_196) ;  /* 0x0000006000017945 */ /* 0x000fe80003800000 */
[----:B------:R1:W-:Y:S01]  /*66b0*/  @!P1 STG.E.U8 desc[UR44][R6.64+0x98], R11 ;  /* 0x0000980b06009986 */ /* 0x0003e2000c10112c */
[----:B------:R-:W-:Y:S05]  /*66c0*/  @P0 BRA `(.L_x_197) ;  /* 0x00000000000c0947 */ /* 0x000fea0003800000 */
[----:B------:R-:W1:Y:S02]  /*66d0*/  LDG.E.U8 R148, desc[UR44][R8.64+0x99] ;  /* 0x0000992c08947981 */ /* 0x000e64000c1e1100 */
[----:B-1----:R-:W-:-:S05]  /*66e0*/  PRMT R11, R148, 0x8880, RZ ;  /* 0x00008880940b7816 */ /* 0x002fca00000000ff */
[----:B------:R-:W-:-:S07]  /*66f0*/  IMAD R12, R11, R136, RZ ;  /* 0x000000880b0c7224 */ /* 0x000fce00078e02ff */
.L_x_197:
[----:B------:R-:W-:Y:S05]  /*6700*/  BSYNC B1 ;  /* 0x0000000000017941 */ /* 0x000fea0003800000 */
.L_x_196:
[----:B------:R-:W-:Y:S01]  /*6710*/  @!P0 IMAD R71, R71, R137, R12 ;  /* 0x0000008947478224 */ /* 0x000fe200078e020c */
[----:B------:R-:W-:Y:S04]  /*6720*/  BSSY B1, `(.L_x_198) ;  /* 0x0000006000017945 */ /* 0x000fe80003800000 */
[----:B------:R0:W-:Y:S01]  /*6730*/  @!P0 STG.E.U8 desc[UR44][R6.64+0x99], R71 ;  /* 0x0000994706008986 */ /* 0x0001e2000c10112c */
[----:B------:R-:W-:Y:S05]  /*6740*/  @P5 BRA `(.L_x_199) ;  /* 0x00000000000c5947 */ /* 0x000fea0003800000 */
[----:B------:R-:W1:Y:S02]  /*6750*/  LDG.E.U8 R148, desc[UR44][R2.64+0xa0] ;  /* 0x0000a02c02947981 */ /* 0x000e64000c1e1100 */
[----:B-1----:R-:W-:-:S05]  /*6760*/  PRMT R11, R148, 0x8880, RZ ;  /* 0x00008880940b7816 */ /* 0x002fca00000000ff */
[----:B------:R-:W-:-:S07]  /*6770*/  IMAD R12, R11, R136, RZ ;  /* 0x000000880b0c7224 */ /* 0x000fce00078e02ff */
.L_x_199:
[----:B------:R-:W-:Y:S05]  /*6780*/  BSYNC B1 ;  /* 0x0000000000017941 */ /* 0x000fea0003800000 */
.L_x_198:
[----:B-1----:R-:W-:Y:S01]  /*6790*/  @!P5 IMAD R11, R40, R137, R12 ;  /* 0x00000089280bd224 */ /* 0x002fe200078e020c */
[----:B------:R-:W-:Y:S04]  /*67a0*/  BSSY B1, `(.L_x_200) ;  /* 0x0000006000017945 */ /* 0x000fe80003800000 */
[----:B------:R1:W-:Y:S01]  /*67b0*/  @!P5 STG.E.U8 desc[UR44][R4.64+0xa0], R11 ;  /* 0x0000a00b0400d986 */ /* 0x0003e2000c10112c */
[----:B------:R-:W-:Y:S05]  /*67c0*/  @P4 BRA `(.L_x_201) ;  /* 0x00000000000c4947 */ /* 0x000fea0003800000 */
[----:B------:R-:W1:Y:S02]  /*67d0*/  LDG.E.U8 R148, desc[UR44][R2.64+0xa1] ;  /* 0x0000a12c02947981 */ /* 0x000e64000c1e1100 */
[----:B-1----:R-:W-:-:S05]  /*67e0*/  PRMT R11, R148, 0x8880, RZ ;  /* 0x00008880940b7816 */ /* 0x002fca00000000ff */
[----:B------:R-:W-:-:S07]  /*67f0*/  IMAD R12, R11, R136, RZ ;  /* 0x000000880b0c7224 */ /* 0x000fce00078e02ff */
.L_x_201:
[----:B------:R-:W-:Y:S05]  /*6800*/  BSYNC B1 ;  /* 0x0000000000017941 */ /* 0x000fea0003800000 */
.L_x_200:
        /* <DEDUP_REMOVED lines=13> */
.L_x_203:
[----:B------:R-:W-:Y:S05]  /*68e0*/  BSYNC B1 ;  /* 0x0000000000017941 */ /* 0x000fea0003800000 */
.L_x_202:
[----:B-1----:R-:W-:Y:S01]  /*68f0*/  @!P3 IMAD R11, R42, R137, R12 ;  /* 0x000000892a0bb224 */ /* 0x002fe200078e020c */
[----:B------:R-:W-:Y:S04]  /*6900*/  BSSY B1, `(.L_x_204) ;  /* 0x0000006000017945 */ /* 0x000fe80003800000 */
[----:B------:R1:W-:Y:S01]  /*6910*/  @!P3 STG.E.U8 desc[UR44][R6.64+0xa0], R11 ;  /* 0x0000a00b0600b986 */ /* 0x0003e2000c10112c */
[----:B------:R-:W-:Y:S05]  /*6920*/  @P2 BRA `(.L_x_205) ;  /* 0x00000000000c2947 */ /* 0x000fea0003800000 */
[----:B------:R-:W1:Y:S02]  /*6930*/  LDG.E.U8 R148, desc[UR44][R8.64+0xa1] ;  /* 0x0000a12c08947981 */ /* 0x000e64000c1e1100 */
[----:B-1----:R-:W-:-:S05]  /*6940*/  PRMT R11, R148, 0x8880, RZ ;  /* 0x00008880940b7816 */ /* 0x002fca00000000ff */
[----:B------:R-:W-:-:S07]  /*6950*/  IMAD R12, R11, R136, RZ ;  /* 0x000000880b0c7224 */ /* 0x000fce00078e02ff */
.L_x_205:
[----:B------:R-:W-:Y:S05]  /*6960*/  BSYNC B1 ;  /* 0x0000000000017941 */ /* 0x000fea0003800000 */
.L_x_204:
[----:B------:R-:W-:Y:S01]  /*6970*/  @!P2 IMAD R43, R43, R137, R12 ;  /* 0x000000892b2ba224 */ /* 0x000fe200078e020c */
[----:B------:R-:W-:Y:S04]  /*6980*/  BSSY B1, `(.L_x_206) ;  /* 0x0000006000017945 */ /* 0x000fe80003800000 */
[----:B------:R0:W-:Y:S01]  /*6990*/  @!P2 STG.E.U8 desc[UR44][R6.64+0xa1], R43 ;  /* 0x0000a12b0600a986 */ /* 0x0001e2000c10112c */
[----:B------:R-:W-:Y:S05]  /*69a0*/  @P5 BRA `(.L_x_207) ;  /* 0x00000000000c5947 */ /* 0x000fea0003800000 */
[----:B------:R-:W1:Y:S02]  /*69b0*/  LDG.E.U8 R148, desc[UR44][R2.64+0xa8] ;  /* 0x0000a82c02947981 */ /* 0x000e64000c1e1100 */
[----:B-1----:R-:W-:-:S05]  /*69c0*/  PRMT R11, R148, 0x8880, RZ ;  /* 0x00008880940b7816 */ /* 0x002fca00000000ff */
[----:B------:R-:W-:-:S07]  /*69d0*/  IMAD R12, R11, R136, RZ ;  /* 0x000000880b0c7224 */ /* 0x000fce00078e02ff */
.L_x_207:
[----:B------:R-:W-:Y:S05]  /*69e0*/  BSYNC B1 ;  /* 0x0000000000017941 */ /* 0x000fea0003800000 */
.L_x_206:
[----:B-1----:R-:W-:Y:S01]  /*69f0*/  @!P5 IMAD R11, R44, R137, R12 ;  /* 0x000000892c0bd224 */ /* 0x002fe200078e020c */
[----:B------:R-:W-:Y:S04]  /*6a00*/  BSSY B1, `(.L_x_208) ;  /* 0x0000006000017945 */ /* 0x000fe80003800000 */
[----:B------:R1:W-:Y:S01]  /*6a10*/  @!P5 STG.E.U8 desc[UR44][R4.64+0xa8], R11 ;  /* 0x0000a80b0400d986 */ /* 0x0003e2000c10112c */
[----:B------:R-:W-:Y:S05]  /*6a20*/  @P4 BRA `(.L_x_209) ;  /* 0x00000000000c4947 */ /* 0x000fea0003800000 */
[----:B------:R-:W1:Y:S02]  /*6a30*/  LDG.E.U8 R148, desc[UR44][R2.64+0xa9] ;  /* 0x0000a92c02947981 */ /* 0x000e64000c1e1100 */
[----:B-1----:R-:W-:-:S05]  /*6a40*/  PRMT R11, R148, 0x8880, RZ ;  /* 0x00008880940b7816 */ /* 0x002fca00000000ff */
[----:B------:R-:W-:-:S07]  /*6a50*/  IMAD R12, R11, R136, RZ ;  /* 0x000000880b0c7224 */ /* 0x000fce00078e02ff */
.L_x_209:
[----:B------:R-:W-:Y:S05]  /*6a60*/  BSYNC B1 ;  /* 0x0000000000017941 */ /* 0x000fea0003800000 */
.L_x_208:
        /* <DEDUP_REMOVED lines=13> */
.L_x_211:
[----:B------:R-:W-:Y:S05]  /*6b40*/  BSYNC B1 ;  /* 0x0000000000017941 */ /* 0x000fea0003800000 */
.L_x_210:
[----:B-1----:R-:W-:Y:S01]  /*6b50*/  @!P1 IMAD R11, R46, R137, R12 ;  /* 0x000000892e0b9224 */ /* 0x002fe200078e020c */
[----:B------:R-:W-:Y:S04]  /*6b60*/  BSSY B1, `(.L_x_212) ;  /* 0x0000006000017945 */ /* 0x000fe80003800000 */
[----:B------:R1:W-:Y:S01]  /*6b70*/  @!P1 STG.E.U8 desc[UR44][R6.64+0xa8], R11 ;  /* 0x0000a80b06009986 */ /* 0x0003e2000c10112c */
[----:B------:R-:W-:Y:S05]  /*6b80*/  @P0 BRA `(.L_x_213) ;  /* 0x00000000000c0947 */ /* 0x000fea0003800000 */
[----:B------:R-:W1:Y:S02]  /*6b90*/  LDG.E.U8 R148, desc[UR44][R8.64+0xa9] ;  /* 0x0000a92c08947981 */ /* 0x000e64000c1e1100 */
[----:B-1----:R-:W-:-:S05]  /*6ba0*/  PRMT R11, R148, 0x8880, RZ ;  /* 0x00008880940b7816 */ /* 0x002fca00000000ff */
[----:B------:R-:W-:-:S07]  /*6bb0*/  IMAD R12, R11, R136, RZ ;  /* 0x000000880b0c7224 */ /* 0x000fce00078e02ff */
.L_x_213:
[----:B------:R-:W-:Y:S05]  /*6bc0*/  BSYNC B1 ;  /* 0x0000000000017941 */ /* 0x000fea0003800000 */
.L_x_212:
[----:B------:R-:W-:Y:S01]  /*6bd0*/  @!P0 IMAD R47, R47, R137, R12 ;  /* 0x000000892f2f8224 */ /* 0x000fe200078e020c */
[----:B------:R-:W-:Y:S04]  /*6be0*/  BSSY B1, `(.L_x_214) ;  /* 0x0000006000017945 */ /* 0x000fe80003800000 */
[----:B------:R0:W-:Y:S01]  /*6bf0*/  @!P0 STG.E.U8 desc[UR44][R6.64+0xa9], R47 ;  /* 0x0000a92f06008986 */ /* 0x0001e2000c10112c */
[----:B------:R-:W-:Y:S05]  /*6c00*/  @P5 BRA `(.L_x_215) ;  /* 0x00000000000c5947 */ /* 0x000fea0003800000 */
[----:B------:R-:W1:Y:S02]  /*6c10*/  LDG.E.U8 R148, desc[UR44][R2.64+0xb0] ;  /* 0x0000b02c02947981 */ /* 0x000e64000c1e1100 */
[----:B-1----:R-:W-:-:S05]  /*6c20*/  PRMT R11, R148, 0x8880, RZ ;  /* 0x00008880940b7816 */ /* 0x002fca00000000ff */
[----:B------:R-:W-:-:S07]  /*6c30*/  IMAD R12, R11, R136, RZ ;  /* 0x000000880b0c7224 */ /* 0x000fce00078e02ff */
.L_x_215:
[----:B------:R-:W-:Y:S05]  /*6c40*/  BSYNC B1 ;  /* 0x0000000000017941 */ /* 0x000fea0003800000 */
.L_x_214:
[----:B-1----:R-:W-:Y:S01]  /*6c50*/  @!P5 IMAD R11, R48, R137, R12 ;  /* 0x00000089300bd224 */ /* 0x002fe200078e020c */
[----:B------:R-:W-:Y:S04]  /*6c60*/  BSSY B1, `(.L_x_216) ;  /* 0x0000006000017945 */ /* 0x000fe80003800000 */
[----:B------:R1:W-:Y:S01]  /*6c70*/  @!P5 STG.E.U8 desc[UR44][R4.64+0xb0], R11 ;  /* 0x0000b00b0400d986 */ /* 0x0003e2000c10112c */
[----:B------:R-:W-:Y:S05]  /*6c80*/  @P4 BRA `(.L_x_217) ;  /* 0x00000000000c4947 */ /* 0x000fea0003800000 */
[----:B------:R-:W1:Y:S02]  /*6c90*/  LDG.E.U8 R148, desc[UR44][R2.64+0xb1] ;  /* 0x0000b12c02947981 */ /* 0x000e64000c1e1100 */
[----:B-1----:R-:W-:-:S05]  /*6ca0*/  PRMT R11, R148, 0x8880, RZ ;  /* 0x00008880940b7816 */ /* 0x002fca00000000ff */
[----:B------:R-:W-:-:S07]  /*6cb0*/  IMAD R12, R11, R136, RZ ;  /* 0x000000880b0c7224 */ /* 0x000fce00078e02ff */
.L_x_217:
[----:B------:R-:W-:Y:S05]  /*6cc0*/  BSYNC B1 ;  /* 0x0000000000017941 */ /* 0x000fea0003800000 */
.L_x_216:
        /* <DEDUP_REMOVED lines=13> */
.L_x_219:
[----:B------:R-:W-:Y:S05]  /*6da0*/  BSYNC B1 ;  /* 0x0000000000017941 */ /* 0x000fea0003800000 */
.L_x_218:
[----:B-1----:R-:W-:Y:S01]  /*6db0*/  @!P3 IMAD R11, R50, R137, R12 ;  /* 0x00000089320bb224 */ /* 0x002fe200078e020c */
[----:B------:R-:W-:Y:S04]  /*6dc0*/  BSSY B1, `(.L_x_220) ;  /* 0x0000006000017945 */ /* 0x000fe80003800000 */
[----:B------:R1:W-:Y:S01]  /*6dd0*/  @!P3 STG.E.U8 desc[UR44][R6.64+0xb0], R11 ;  /* 0x0000b00b0600b986 */ /* 0x0003e2000c10112c */
[----:B------:R-:W-:Y:S05]  /*6de0*/  @P2 BRA `(.L_x_221) ;  /* 0x00000000000c2947 */ /* 0x000fea0003800000 */
[----:B------:R-:W1:Y:S02]  /*6df0*/  LDG.E.U8 R148, desc[UR44][R8.64+0xb1] ;  /* 0x0000b12c08947981 */ /* 0x000e64000c1e1100 */
[----:B-1----:R-:W-:-:S05]  /*6e00*/  PRMT R11, R148, 0x8880, RZ ;  /* 0x00008880940b7816 */ /* 0x002fca00000000ff */
[----:B------:R-:W-:-:S07]  /*6e10*/  IMAD R12, R11, R136, RZ ;  /* 0x000000880b0c7224 */ /* 0x000fce00078e02ff */
.L_x_221:
[----:B------:R-:W-:Y:S05]  /*6e20*/  BSYNC B1 ;  /* 0x0000000000017941 */ /* 0x000fea0003800000 */
.L_x_220:
[----:B------:R-:W-:Y:S01]  /*6e30*/  @!P2 IMAD R51, R51, R137, R12 ;  /* 0x000000893333a224 */ /* 0x000fe200078e020c */
[----:B------:R-:W-:Y:S04]  /*6e40*/  BSSY B1, `(.L_x_222) ;  /* 0x0000006000017945 */ /* 0x000fe80003800000 */
[----:B------:R0:W-:Y:S01]  /*6e50*/  @!P2 STG.E.U8 desc[UR44][R6.64+0xb1], R51 ;  /* 0x0000b1330600a986 */ /* 0x0001e2000c10112c */
[----:B------:R-:W-:Y:S05]  /*6e60*/  @P5 BRA `(.L_x_223) ;  /* 0x00000000000c5947 */ /* 0x000fea0003800000 */
[----:B------:R-:W1:Y:S02]  /*6e70*/  LDG.E.U8 R148, desc[UR44][R2.64+0xb8] ;  /* 0x0000b82c02947981 */ /* 0x000e64000c1e1100 */
[----:B-1----:R-:W-:-:S05]  /*6e80*/  PRMT R11, R148, 0x8880, RZ ;  /* 0x00008880940b7816 */ /* 0x002fca00000000ff */
[----:B------:R-:W-:-:S07]  /*6e90*/  IMAD R12, R11, R136, RZ ;  /* 0x000000880b0c7224 */ /* 0x000fce00078e02ff */
.L_x_223:
[----:B------:R-:W-:Y:S05]  /*6ea0*/  BSYNC B1 ;  /* 0x0000000000017941 */ /* 0x000fea0003800000 */
.L_x_222:
[----:B-1----:R-:W-:Y:S01]  /*6eb0*/  @!P5 IMAD R11, R52, R137, R12 ;  /* 0x00000089340bd224 */ /* 0x002fe200078e020c */
[----:B------:R-:W-:Y:S04]  /*6ec0*/  BSSY B1, `(.L_x_224) ;  /* 0x0000006000017945 */ /* 0x000fe80003800000 */
[----:B------:R1:W-:Y:S01]  /*6ed0*/  @!P5 STG.E.U8 desc[UR44][R4.64+0xb8], R11 ;  /* 0x0000b80b0400d986 */ /* 0x0003e2000c10112c */
[----:B------:R-:W-:Y:S05]  /*6ee0*/  @P4 BRA `(.L_x_225) ;  /* 0x00000000000c4947 */ /* 0x000fea0003800000 */
[----:B------:R-:W1:Y:S02]  /*6ef0*/  LDG.E.U8 R148, desc[UR44][R2.64+0xb9] ;  /* 0x0000b92c02947981 */ /* 0x000e64000c1e1100 */
[----:B-1----:R-:W-:-:S05]  /*6f00*/  PRMT R11, R148, 0x8880, RZ ;  /* 0x00008880940b7816 */ /* 0x002fca00000000ff */
[----:B------:R-:W-:-:S07]  /*6f10*/  IMAD R12, R11, R136, RZ ;  /* 0x000000880b0c7224 */ /* 0x000fce00078e02ff */
.L_x_225:
[----:B------:R-:W-:Y:S05]  /*6f20*/  BSYNC B1 ;  /* 0x0000000000017941 */ /* 0x000fea0003800000 */
.L_x_224:
        /* <DEDUP_REMOVED lines=13> */
.L_x_227:
[----:B------:R-:W-:Y:S05]  /*7000*/  BSYNC B1 ;  /* 0x0000000000017941 */ /* 0x000fea0003800000 */
.L_x_226:
[----:B-1----:R-:W-:Y:S01]  /*7010*/  @!P1 IMAD R11, R54, R137, R12 ;  /* 0x00000089360b9224 */ /* 0x002fe200078e020c */
[----:B------:R-:W-:Y:S04]  /*7020*/  BSSY B1, `(.L_x_228) ;  /* 0x0000006000017945 */ /* 0x000fe80003800000 */
[----:B------:R1:W-:Y:S01]  /*7030*/  @!P1 STG.E.U8 desc[UR44][R6.64+0xb8], R11 ;  /* 0x0000b80b06009986 */ /* 0x0003e2000c10112c */
[----:B------:R-:W-:Y:S05]  /*7040*/  @P4 BRA `(.L_x_229) ;  /* 0x00000000000c4947 */ /* 0x000fea0003800000 */
[----:B------:R-:W1:Y:S02]  /*7050*/  LDG.E.U8 R148, desc[UR44][R8.64+0xb9] ;  /* 0x0000b92c08947981 */ /* 0x000e64000c1e1100 */
[----:B-1----:R-:W-:-:S05]  /*7060*/  PRMT R11, R148, 0x8880, RZ ;  /* 0x00008880940b7816 */ /* 0x002fca00000000ff */
[----:B------:R-:W-:-:S07]  /*7070*/  IMAD R12, R11, R136, RZ ;  /* 0x000000880b0c7224 */ /* 0x000fce00078e02ff */
.L_x_229:
[----:B------:R-:W-:Y:S05]  /*7080*/  BSYNC B1 ;  /* 0x0000000000017941 */ /* 0x000fea0003800000 */
.L_x_228:
[----:B------:R-:W-:Y:S01]  /*7090*/  @!P4 IMAD R55, R55, R137, R12 ;  /* 0x000000893737c224 */ /* 0x000fe200078e020c */
[----:B------:R-:W-:Y:S04]  /*70a0*/  BSSY B1, `(.L_x_230) ;  /* 0x0000006000017945 */ /* 0x000fe80003800000 */
[----:B------:R0:W-:Y:S01]  /*70b0*/  @!P4 STG.E.U8 desc[UR44][R6.64+0xb9], R55 ;  /* 0x0000b9370600c986 */ /* 0x0001e2000c10112c */
[----:B------:R-:W-:Y:S05]  /*70c0*/  @P5 BRA `(.L_x_231) ;  /* 0x00000000000c5947 */ /* 0x000fea0003800000 */
[----:B------:R-:W1:Y:S02]  /*70d0*/  LDG.E.U8 R148, desc[UR44][R2.64+0xc0] ;  /* 0x0000c02c02947981 */ /* 0x000e64000c1e1100 */
[----:B-1----:R-:W-:-:S05]  /*70e0*/  PRMT R11, R148, 0x8880, RZ ;  /* 0x00008880940b7816 */ /* 0x002fca00000000ff */
[----:B------:R-:W-:-:S07]  /*70f0*/  IMAD R12, R11, R136, RZ ;  /* 0x000000880b0c7224 */ /* 0x000fce00078e02ff */
.L_x_231:
[----:B------:R-:W-:Y:S05]  /*7100*/  BSYNC B1 ;  /* 0x0000000000017941 */ /* 0x000fea0003800000 */
.L_x_230:
[----:B-1----:R-:W-:Y:S01]  /*7110*/  @!P5 IMAD R11, R24, R137, R12 ;  /* 0x00000089180bd224 */ /* 0x002fe200078e020c */
[----:B------:R-:W-:Y:S04]  /*7120*/  BSSY B1, `(.L_x_232) ;  /* 0x0000006000017945 */ /* 0x000fe80003800000 */
[----:B------:R1:W-:Y:S01]  /*7130*/  @!P5 STG.E.U8 desc[UR44][R4.64+0xc0], R11 ;  /* 0x0000c00b0400d986 */ /* 0x0003e2000c10112c */
[----:B------:R-:W-:Y:S05]  /*7140*/  @P0 BRA `(.L_x_233) ;  /* 0x00000000000c0947 */ /* 0x000fea0003800000 */
[----:B------:R-:W1:Y:S02]  /*7150*/  LDG.E.U8 R148, desc[UR44][R2.64+0xc1] ;  /* 0x0000c12c02947981 */ /* 0x000e64000c1e1100 */
[----:B-1----:R-:W-:-:S05]  /*7160*/  PRMT R11, R148, 0x8880, RZ ;  /* 0x00008880940b7816 */ /* 0x002fca00000000ff */
[----:B------:R-:W-:-:S07]  /*7170*/  IMAD R12, R11, R136, RZ ;  /* 0x000000880b0c7224 */ /* 0x000fce00078e02ff */
.L_x_233:
[----:B------:R-:W-:Y:S05]  /*7180*/  BSYNC B1 ;  /* 0x0000000000017941 */ /* 0x000fea0003800000 */
.L_x_232:
        /* <DEDUP_REMOVED lines=13> */
.L_x_235:
[----:B------:R-:W-:Y:S05]  /*7260*/  BSYNC B1 ;  /* 0x0000000000017941 */ /* 0x000fea0003800000 */
.L_x_234:
[----:B-1----:R-:W-:Y:S01]  /*7270*/  @!P3 IMAD R11, R26, R137, R12 ;  /* 0x000000891a0bb224 */ /* 0x002fe200078e020c */
[----:B------:R-:W-:Y:S04]  /*7280*/  BSSY B1, `(.L_x_236) ;  /* 0x0000006000017945 */ /* 0x000fe80003800000 */
[----:B------:R1:W-:Y:S01]  /*7290*/  @!P3 STG.E.U8 desc[UR44][R6.64+0xc0], R11 ;  /* 0x0000c00b0600b986 */ /* 0x0003e2000c10112c */
[----:B------:R-:W-:Y:S05]  /*72a0*/  @P2 BRA `(.L_x_237) ;  /* 0x00000000000c2947 */ /* 0x000fea0003800000 */
[----:B------:R-:W1:Y:S02]  /*72b0*/  LDG.E.U8 R148, desc[UR44][R8.64+0xc1] ;  /* 0x0000c12c08947981 */ /* 0x000e64000c1e1100 */
[----:B-1----:R-:W-:-:S05]  /*72c0*/  PRMT R11, R148, 0x8880, RZ ;  /* 0x00008880940b7816 */ /* 0x002fca00000000ff */
[----:B------:R-:W-:-:S07]  /*72d0*/  IMAD R12, R11, R136, RZ ;  /* 0x000000880b0c7224 */ /* 0x000fce00078e02ff */
.L_x_237:
[----:B------:R-:W-:Y:S05]  /*72e0*/  BSYNC B1 ;  /* 0x0000000000017941 */ /* 0x000fea0003800000 */
.L_x_236:
[----:B------:R-:W-:Y:S01]  /*72f0*/  @!P2 IMAD R27, R27, R137, R12 ;  /* 0x000000891b1ba224 */ /* 0x000fe200078e020c */
[----:B------:R-:W-:Y:S04]  /*7300*/  BSSY B1, `(.L_x_238) ;  /* 0x0000006000017945 */ /* 0x000fe80003800000 */
[----:B------:R0:W-:Y:S01]  /*7310*/  @!P2 STG.E.U8 desc[UR44][R6.64+0xc1], R27 ;  /* 0x0000c11b0600a986 */ /* 0x0001e2000c10112c */
[----:B------:R-:W-:Y:S05]  /*7320*/  @P0 BRA `(.L_x_239) ;  /* 0x00000000000c0947 */ /* 0x000fea0003800000 */
[----:B------:R-:W1:Y:S02]  /*7330*/  LDG.E.U8 R148, desc[UR44][R2.64+0xc8] ;  /* 0x0000c82c02947981 */ /* 0x000e64000c1e1100 */
[----:B-1----:R-:W-:-:S05]  /*7340*/  PRMT R11, R148, 0x8880, RZ ;  /* 0x00008880940b7816 */ /* 0x002fca00000000ff */
[----:B------:R-:W-:-:S07]  /*7350*/  IMAD R12, R11, R136, RZ ;  /* 0x000000880b0c7224 */ /* 0x000fce00078e02ff */
.L_x_239:
[----:B------:R-:W-:Y:S05]  /*7360*/  BSYNC B1 ;  /* 0x0000000000017941 */ /* 0x000fea0003800000 */
.L_x_238:
[----:B-1----:R-:W-:Y:S01]  /*7370*/  @!P0 IMAD R11, R28, R137, R12 ;  /* 0x000000891c0b8224 */ /* 0x002fe200078e020c */
[----:B------:R-:W-:Y:S04]  /*7380*/  BSSY B1, `(.L_x_240) ;  /* 0x0000006000017945 */ /* 0x000fe80003800000 */
[----:B------:R1:W-:Y:S01]  /*7390*/  @!P0 STG.E.U8 desc[UR44][R4.64+0xc8], R11 ;  /* 0x0000c80b04008986 */ /* 0x0003e2000c10112c */
[----:B------:R-:W-:Y:S05]  /*73a0*/  @P5 BRA `(.L_x_241) ;  /* 0x00000000000c5947 */ /* 0x000fea0003800000 */
[----:B------:R-:W1:Y:S02]  /*73b0*/  LDG.E.U8 R148, desc[UR44][R2.64+0xc9] ;  /* 0x0000c92c02947981 */ /* 0x000e64000c1e1100 */
[----:B-1----:R-:W-:-:S05]  /*73c0*/  PRMT R11, R148, 0x8880, RZ ;  /* 0x00008880940b7816 */ /* 0x002fca00000000ff */
[----:B------:R-:W-:-:S07]  /*73d0*/  IMAD R12, R11, R136, RZ ;  /* 0x000000880b0c7224 */ /* 0x000fce00078e02ff */
.L_x_241:
[----:B------:R-:W-:Y:S05]  /*73e0*/  BSYNC B1 ;  /* 0x0000000000017941 */ /* 0x000fea0003800000 */
.L_x_240:
        /* <DEDUP_REMOVED lines=13> */
.L_x_243:
[----:B------:R-:W-:Y:S05]  /*74c0*/  BSYNC B1 ;  /* 0x0000000000017941 */ /* 0x000fea0003800000 */
.L_x_242:
[----:B-1----:R-:W-:Y:S01]  /*74d0*/  @!P4 IMAD R11, R30, R137, R12 ;  /* 0x000000891e0bc224 */ /* 0x002fe200078e020c */
[----:B------:R-:W-:Y:S04]  /*74e0*/  BSSY B1, `(.L_x_244) ;  /* 0x0000006000017945 */ /* 0x000fe80003800000 */
[----:B------:R1:W-:Y:S01]  /*74f0*/  @!P4 STG.E.U8 desc[UR44][R6.64+0xc8], R11 ;  /* 0x0000c80b0600c986 */ /* 0x0003e2000c10112c */
[----:B------:R-:W-:Y:S05]  /*7500*/  @P1 BRA `(.L_x_245) ;  /* 0x00000000000c1947 */ /* 0x000fea0003800000 */
[----:B------:R-:W1:Y:S02]  /*7510*/  LDG.E.U8 R148, desc[UR44][R8.64+0xc9] ;  /* 0x0000c92c08947981 */ /* 0x000e64000c1e1100 */
[----:B-1----:R-:W-:-:S05]  /*7520*/  PRMT R11, R148, 0x8880, RZ ;  /* 0x00008880940b7816 */ /* 0x002fca00000000ff */
[----:B------:R-:W-:-:S07]  /*7530*/  IMAD R12, R11, R136, RZ ;  /* 0x000000880b0c7224 */ /* 0x000fce00078e02ff */
.L_x_245:
[----:B------:R-:W-:Y:S05]  /*7540*/  BSYNC B1 ;  /* 0x0000000000017941 */ /* 0x000fea0003800000 */
.L_x_244:
[----:B------:R-:W-:Y:S01]  /*7550*/  @!P1 IMAD R31, R31, R137, R12 ;  /* 0x000000891f1f9224 */ /* 0x000fe200078e020c */
[----:B------:R-:W-:Y:S04]  /*7560*/  BSSY B1, `(.L_x_246) ;  /* 0x0000006000017945 */ /* 0x000fe80003800000 */
[----:B------:R0:W-:Y:S01]  /*7570*/  @!P1 STG.E.U8 desc[UR44][R6.64+0xc9], R31 ;  /* 0x0000c91f06009986 */ /* 0x0001e2000c10112c */
[----:B------:R-:W-:Y:S05]  /*7580*/  @P3 BRA `(.L_x_247) ;  /* 0x00000000000c3947 */ /* 0x000fea0003800000 */
[----:B------:R-:W1:Y:S02]  /*7590*/  LDG.E.U8 R148, desc[UR44][R2.64+0xd0] ;  /* 0x0000d02c02947981 */ /* 0x000e64000c1e1100 */
[----:B-1----:R-:W-:-:S05]  /*75a0*/  PRMT R11, R148, 0x8880, RZ ;  /* 0x00008880940b7816 */ /* 0x002fca00000000ff */
[----:B------:R-:W-:-:S07]  /*75b0*/  IMAD R12, R11, R136, RZ ;  /* 0x000000880b0c7224 */ /* 0x000fce00078e02ff */
.L_x_247:
[----:B------:R-:W-:Y:S05]  /*75c0*/  BSYNC B1 ;  /* 0x0000000000017941 */ /* 0x000fea0003800000 */
.L_x_246:
[----:B-1----:R-:W-:Y:S01]  /*75d0*/  @!P3 IMAD R11, R32, R137, R12 ;  /* 0x00000089200bb224 */ /* 0x002fe200078e020c */
[----:B------:R-:W-:Y:S04]  /*75e0*/  BSSY B1, `(.L_x_248) ;  /* 0x0000006000017945 */ /* 0x000fe80003800000 */
[----:B------:R1:W-:Y:S01]  /*75f0*/  @!P3 STG.E.U8 desc[UR44][R4.64+0xd0], R11 ;  /* 0x0000d00b0400b986 */ /* 0x0003e2000c10112c */
[----:B------:R-:W-:Y:S05]  /*7600*/  @P5 BRA `(.L_x_249) ;  /* 0x00000000000c5947 */ /* 0x000fea0003800000 */
[----:B------:R-:W1:Y:S02]  /*7610*/  LDG.E.U8 R148, desc[UR44][R2.64+0xd1] ;  /* 0x0000d12c02947981 */ /* 0x000e64000c1e1100 */
[----:B-1----:R-:W-:-:S05]  /*7620*/  PRMT R11, R148, 0x8880, RZ ;  /* 0x00008880940b7816 */ /* 0x002fca00000000ff */
[----:B------:R-:W-:-:S07]  /*7630*/  IMAD R12, R11, R136, RZ ;  /* 0x000000880b0c7224 */ /* 0x000fce00078e02ff */
.L_x_249:
[----:B------:R-:W-:Y:S05]  /*7640*/  BSYNC B1 ;  /* 0x0000000000017941 */ /* 0x000fea0003800000 */
.L_x_248:
        /* <DEDUP_REMOVED lines=9> */
[----:B------:R-:W-:Y:S01]  /*76e0*/  ISETP.LT.OR P3, PT, R0, 0x9, !P3 ;  /* 0x000000090000780c */ /* 0x000fe20005f61670 */
[----:B------:R-:W-:-:S12]  /*76f0*/  @P2 BRA `(.L_x_251) ;  /* 0x00000000000c2947 */ /* 0x000fd80003800000 */
[----:B------:R-:W1:Y:S02]  /*7700*/  LDG.E.U8 R148, desc[UR44][R8.64+0xd0] ;  /* 0x0000d02c08947981 */ /* 0x000e64000c1e1100 */
[----:B-1----:R-:W-:-:S05]  /*7710*/  PRMT R11, R148, 0x8880, RZ ;  /* 0x00008880940b7816 */ /* 0x002fca00000000ff */
[----:B------:R-:W-:-:S07]  /*7720*/  IMAD R12, R11, R136, RZ ;  /* 0x000000880b0c7224 */ /* 0x000fce00078e02ff */
.L_x_251:
[----:B------:R-:W-:Y:S05]  /*7730*/  BSYNC B1 ;  /* 0x0000000000017941 */ /* 0x000fea0003800000 */
.L_x_250:
[----:B-1----:R-:W-:Y:S01]  /*7740*/  @!P2 IMAD R11, R34, R137, R12 ;  /* 0x00000089220ba224 */ /* 0x002fe200078e020c */
[----:B------:R-:W-:Y:S04]  /*7750*/  BSSY B1, `(.L_x_252) ;  /* 0x0000006000017945 */ /* 0x000fe80003800000 */
[----:B------:R1:W-:Y:S01]  /*7760*/  @!P2 STG.E.U8 desc[UR44][R6.64+0xd0], R11 ;  /* 0x0000d00b0600a986 */ /* 0x0003e2000c10112c */
[----:B------:R-:W-:Y:S05]  /*7770*/  @P0 BRA `(.L_x_253) ;  /* 0x00000000000c0947 */ /* 0x000fea0003800000 */
[----:B------:R-:W1:Y:S02]  /*7780*/  LDG.E.U8 R148, desc[UR44][R8.64+0xd1] ;  /* 0x0000d12c08947981 */ /* 0x000e64000c1e1100 */
[----:B-1----:R-:W-:-:S05]  /*7790*/  PRMT R11, R148, 0x8880, RZ ;  /* 0x00008880940b7816 */ /* 0x002fca00000000ff */
[----:B------:R-:W-:-:S07]  /*77a0*/  IMAD R12, R11, R136, RZ ;  /* 0x000000880b0c7224 */ /* 0x000fce00078e02ff */
.L_x_253:
[----:B------:R-:W-:Y:S05]  /*77b0*/  BSYNC B1 ;  /* 0x0000000000017941 */ /* 0x000fea0003800000 */
.L_x_252:
[----:B------:R-:W-:Y:S01]  /*77c0*/  @!P0 IMAD R35, R35, R137, R12 ;  /* 0x0000008923238224 */ /* 0x000fe200078e020c */
[----:B------:R-:W-:Y:S04]  /*77d0*/  BSSY B1, `(.L_x_254) ;  /* 0x0000006000017945 */ /* 0x000fe80003800000 */
[----:B------:R0:W-:Y:S01]  /*77e0*/  @!P0 STG.E.U8 desc[UR44][R6.64+0xd1], R35 ;  /* 0x0000d12306008986 */ /* 0x0001e2000c10112c */
[----:B------:R-:W-:Y:S05]  /*77f0*/  @P5 BRA `(.L_x_255) ;  /* 0x00000000000c5947 */ /* 0x000fea0003800000 */
[----:B------:R-:W1:Y:S02]  /*7800*/  LDG.E.U8 R148, desc[UR44][R2.64+0xd8] ;  /* 0x0000d82c02947981 */ /* 0x000e64000c1e1100 */
[----:B-1----:R-:W-:-:S05]  /*7810*/  PRMT R11, R148, 0x8880, RZ ;  /* 0x00008880940b7816 */ /* 0x002fca00000000ff */
[----:B------:R-:W-:-:S07]  /*7820*/  IMAD R12, R11, R136, RZ ;  /* 0x000000880b0c7224 */ /* 0x000fce00078e02ff */
.L_x_255:
[----:B------:R-:W-:Y:S05]  /*7830*/  BSYNC B1 ;  /* 0x0000000000017941 */ /* 0x000fea0003800000 */
.L_x_254:
[----:B-1----:R-:W-:Y:S01]  /*7840*/  @!P5 IMAD R11, R36, R137, R12 ;  /* 0x00000089240bd224 */ /* 0x002fe200078e020c */
[----:B------:R-:W-:Y:S04]  /*7850*/  BSSY B1, `(.L_x_256) ;  /* 0x0000006000017945 */ /* 0x000fe80003800000 */
[----:B------:R1:W-:Y:S01]  /*7860*/  @!P5 STG.E.U8 desc[UR44][R4.64+0xd8], R11 ;  /* 0x0000d80b0400d986 */ /* 0x0003e2000c10112c */
[----:B------:R-:W-:Y:S05]  /*7870*/  @P4 BRA `(.L_x_257) ;  /* 0x00000000000c4947 */ /* 0x000fea0003800000 */
[----:B------:R-:W1:Y:S02]  /*7880*/  LDG.E.U8 R148, desc[UR44][R2.64+0xd9] ;  /* 0x0000d92c02947981 */ /* 0x000e64000c1e1100 */
[----:B-1----:R-:W-:-:S05]  /*7890*/  PRMT R11, R148, 0x8880, RZ ;  /* 0x00008880940b7816 */ /* 0x002fca00000000ff */
[----:B------:R-:W-:-:S07]  /*78a0*/  IMAD R12, R11, R136, RZ ;  /* 0x000000880b0c7224 */ /* 0x000fce00078e02ff */
.L_x_257:
[----:B------:R-:W-:Y:S05]  /*78b0*/  BSYNC B1 ;  /* 0x0000000000017941 */ /* 0x000fea0003800000 */
.L_x_256:
[----:B------:R-:W-:Y:S01]  /*78c0*/  @!P4 IMAD R37, R37, R137, R12 ;  /* 0x000000892525c224 */ /* 0x000fe200078e020c */
[----:B------:R-:W-:Y:S04]  /*78d0*/  BSSY B1, `(.L_x_258) ;  /* 0x0000006000017945 */ /* 0x000fe80003800000 */
[----:B------:R0:W-:Y:S01]  /*78e0*/  @!P4 STG.E.U8 desc[UR44][R4.64+0xd9], R37 ;  /* 0x0000d9250400c986 */ /* 0x0001e2000c10112c */
[----:B------:R-:W-:Y:S05]  /*78f0*/  @P3 BRA `(.L_x_259) ;  /* 0x00000000000c3947 */ /* 0x000fea0003800000 */
[----:B------:R-:W0:Y:S02]  /*7900*/  LDG.E.U8 R148, desc[UR44][R8.64+0xd8] ;  /* 0x0000d82c08947981 */ /* 0x000e24000c1e1100 */
[----:B0-----:R-:W-:-:S05]  /*7910*/  PRMT R3, R148, 0x8880, RZ ;  /* 0x0000888094037816 */ /* 0x001fca00000000ff */
[----:B------:R-:W-:-:S07]  /*7920*/  IMAD R12, R3, R136, RZ ;  /* 0x00000088030c7224 */ /* 0x000fce00078e02ff */
.L_x_259:
[----:B------:R-:W-:Y:S05]  /*7930*/  BSYNC B1 ;  /* 0x0000000000017941 */ /* 0x000fea0003800000 */
.L_x_258:
[----:B0-----:R-:W-:Y:S01]  /*7940*/  @!P3 IMAD R3, R38, R137, R12 ;  /* 0x000000892603b224 */ /* 0x001fe200078e020c */
[----:B------:R-:W-:Y:S01]  /*7950*/  ISETP.LT.OR P1, PT, R0, 0x9, !P1 ;  /* 0x000000090000780c */ /* 0x000fe20004f21670 */
[----:B------:R-:W-:Y:S03]  /*7960*/  BSSY B1, `(.L_x_260) ;  /* 0x0000006000017945 */ /* 0x000fe60003800000 */
[----:B------:R0:W-:Y:S09]  /*7970*/  @!P3 STG.E.U8 desc[UR44][R6.64+0xd8], R3 ;  /* 0x0000d8030600b986 */ /* 0x0001f2000c10112c */
[----:B------:R-:W-:Y:S05]  /*7980*/  @P1 BRA `(.L_x_261) ;  /* 0x00000000000c1947 */ /* 0x000fea0003800000 */
[----:B------:R-:W0:Y:S02]  /*7990*/  LDG.E.U8 R148, desc[UR44][R8.64+0xd9] ;  /* 0x0000d92c08947981 */ /* 0x000e24000c1e1100 */
[----:B0-----:R-:W-:-:S05]  /*79a0*/  PRMT R3, R148, 0x8880, RZ ;  /* 0x0000888094037816 */ /* 0x001fca00000000ff */
[----:B------:R-:W-:-:S07]  /*79b0*/  IMAD R12, R3, R136, RZ ;  /* 0x00000088030c7224 */ /* 0x000fce00078e02ff */
.L_x_261:
[----:B------:R-:W-:Y:S05]  /*79c0*/  BSYNC B1 ;  /* 0x0000000000017941 */ /* 0x000fea0003800000 */
.L_x_260:
[----:B------:R-:W-:Y:S01]  /*79d0*/  IMAD R39, R39, R137, R12 ;  /* 0x0000008927277224 */ /* 0x000fe200078e020c */
[----:B------:R-:W-:Y:S06]  /*79e0*/  @P1 BRA `(.L_x_262) ;  /* 0x0000001800281947 */ /* 0x000fec0003800000 */
[----:B------:R0:W-:Y:S01]  /*79f0*/  STG.E.U8 desc[UR44][R6.64+0xd9], R39 ;  /* 0x0000d92706007986 */ /* 0x0001e2000c10112c */
[----:B------:R-:W-:Y:S05]  /*7a00*/  BRA `(.L_x_262) ;  /* 0x0000001800207947 */ /* 0x000fea0003800000 */
.L_x_37:
[C---:B------:R-:W-:Y:S02]  /*7a10*/  ISETP.GE.AND P0, PT, R10.reuse, 0x1, PT ;  /* 0x000000010a00780c */ /* 0x040fe40003f06270 */
[----:B------:R-:W-:Y:S02]  /*7a20*/  ISETP.GE.AND P1, PT, R10, 0x2, PT ;  /* 0x000000020a00780c */ /* 0x000fe40003f26270 */
[C---:B------:R-:W-:Y:S02]  /*7a30*/  ISETP.LT.OR P4, PT, R0.reuse, 0x1, !P0 ;  /* 0x000000010000780c */ /* 0x040fe40004781670 */
[C---:B------:R-:W-:Y:S02]  /*7a40*/  ISETP.LT.OR P5, PT, R0.reuse, 0x1, !P1 ;  /* 0x000000010000780c */ /* 0x040fe40004fa1670 */
[C---:B------:R-:W-:Y:S02]  /*7a50*/  ISETP.LT.OR P0, PT, R0.reuse, 0x9, !P0 ;  /* 0x000000090000780c */ /* 0x040fe40004701670 */
[----:B------:R-:W-:-:S02]  /*7a60*/  ISETP.LT.OR P1, PT, R0, 0x9, !P1 ;  /* 0x000000090000780c */ /* 0x000fc40004f21670 */
[C---:B------:R-:W-:Y:S02]  /*7a70*/  ISETP.GE.AND P3, PT, R10.reuse, 0x9, PT ;  /* 0x000000090a00780c */ /* 0x040fe40003f66270 */
[----:B------:R-:W-:-:S03]  /*7a80*/  ISETP.GE.AND P2, PT, R10, 0xa, PT ;  /* 0x0000000a0a00780c */ /* 0x000fc60003f46270 */
[-C--:B------:R-:W-:Y:S02]  /*7a90*/  @!P4 IMAD R3, R120, R137.reuse, RZ ;  /* 0x000000897803c224 */ /* 0x080fe400078e02ff */
[-C--:B------:R-:W-:Y:S02]  /*7aa0*/  @!P5 IMAD R121, R121, R137.reuse, RZ ;  /* 0x000000897979d224 */ /* 0x080fe400078e02ff */
[-C--:B------:R-:W-:Y:S01]  /*7ab0*/  @!P0 IMAD R9, R122, R137.reuse, RZ ;  /* 0x000000897a098224 */ /* 0x080fe200078e02ff */
[----:B------:R0:W-:Y:S01]  /*7ac0*/  @!P4 STG.E.U8 desc[UR44][R4.64], R3 ;  /* 0x000000030400c986 */ /* 0x0001e2000c10112c */
[C---:B------:R-:W-:Y:S01]  /*7ad0*/  ISETP.LT.OR P4, PT, R0.reuse, 0x1, !P3 ;  /* 0x000000010000780c */ /* 0x040fe20005f81670 */
[----:B------:R-:W-:Y:S02]  /*7ae0*/  @!P1 IMAD R123, R123, R137, RZ ;  /* 0x000000897b7b9224 */ /* 0x000fe400078e02ff */
[----:B------:R-:W-:Y:S01]  /*7af0*/  @!P5 STG.E.U8 desc[UR44][R4.64+0x1], R121 ;  /* 0x000001790400d986 */ /* 0x000fe2000c10112c */
[----:B------:R-:W-:-:S02]  /*7b00*/  ISETP.LT.OR P5, PT, R0, 0x1, !P2 ;  /* 0x000000010000780c */ /* 0x000fc400057a1670 */
[C---:B------:R-:W-:Y:S01]  /*7b10*/  ISETP.LT.OR P2, PT, R0.reuse, 0x9, !P2 ;  /* 0x000000090000780c */ /* 0x040fe20005741670 */
[----:B------:R1:W-:Y:S01]  /*7b20*/  @!P0 STG.E.U8 desc[UR44][R6.64], R9 ;  /* 0x0000000906008986 */ /* 0x0003e2000c10112c */
[----:B------:R-:W-:Y:S02]  /*7b30*/  ISETP.LT.OR P0, PT, R0, 0x9, !P3 ;  /* 0x000000090000780c */ /* 0x000fe40005f01670 */
[C---:B------:R-:W-:Y:S01]  /*7b40*/  ISETP.GE.AND P3, PT, R10.reuse, 0x11, PT ;  /* 0x000000110a00780c */ /* 0x040fe20003f66270 */
[----:B------:R-:W-:Y:S01]  /*7b50*/  @!P1 STG.E.U8 desc[UR44][R6.64+0x1], R123 ;  /* 0x0000017b06009986 */ /* 0x000fe2000c10112c */
[----:B------:R-:W-:Y:S01]  /*7b60*/  ISETP.GE.AND P1, PT, R10, 0x12, PT ;  /* 0x000000120a00780c */ /* 0x000fe20003f26270 */
[----:B------:R-:W-:-:S04]  /*7b70*/  @!P4 IMAD R11, R124, R137, RZ ;  /* 0x000000897c0bc224 */ /* 0x000fc800078e02ff */
[-C--:B------:R-:W-:Y:S01]  /*7b80*/  @!P5 IMAD R125, R125, R137.reuse, RZ ;  /* 0x000000897d7dd224 */ /* 0x080fe200078e02ff */
[----:B------:R-:W-:Y:S01]  /*7b90*/  @!P4 STG.E.U8 desc[UR44][R4.64+0x8], R11 ;  /* 0x0000080b0400c986 */ /* 0x000fe2000c10112c */
[C---:B------:R-:W-:Y:S01]  /*7ba0*/  ISETP.LT.OR P4, PT, R0.reuse, 0x1, !P3 ;  /* 0x000000010000780c */ /* 0x040fe20005f81670 */
[-C--:B------:R-:W-:Y:S02]  /*7bb0*/  @!P2 IMAD R127, R127, R137.reuse, RZ ;  /* 0x000000897f7fa224 */ /* 0x080fe400078e02ff */
[----:B------:R-:W-:Y:S01]  /*7bc0*/  @!P5 STG.E.U8 desc[UR44][R4.64+0x9], R125 ;  /* 0x0000097d0400d986 */ /* 0x000fe2000c10112c */
[----:B------:R-:W-:Y:S01]  /*7bd0*/  ISETP.LT.OR P5, PT, R0, 0x1, !P1 ;  /* 0x000000010000780c */ /* 0x000fe20004fa1670 */
[----:B0-----:R-:W-:Y:S01]  /*7be0*/  @!P0 IMAD R3, R126, R137, RZ ;  /* 0x000000897e038224 */ /* 0x001fe200078e02ff */
[----:B------:R-:W-:Y:S01]  /*7bf0*/  ISETP.LT.OR P1, PT, R0, 0x9, !P1 ;  /* 0x000000090000780c */ /* 0x000fe20004f21670 */
[----:B------:R-:W-:Y:S01]  /*7c00*/  @!P2 STG.E.U8 desc[UR44][R6.64+0x9], R127 ;  /* 0x0000097f0600a986 */ /* 0x000fe2000c10112c */
[----:B------:R-:W-:-:S03]  /*7c10*/  ISETP.GE.AND P2, PT, R10, 0x1a, PT ;  /* 0x0000001a0a00780c */ /* 0x000fc60003f46270 */
[----:B------:R0:W-:Y:S01]  /*7c20*/  @!P0 STG.E.U8 desc[UR44][R6.64+0x8], R3 ;  /* 0x0000080306008986 */ /* 0x0001e2000c10112c */
[----:B------:R-:W-:Y:S01]  /*7c30*/  ISETP.LT.OR P0, PT, R0, 0x9, !P3 ;  /* 0x000000090000780c */ /* 0x000fe20005f01670 */
[----:B-1----:R-:W-:Y:S01]  /*7c40*/  @!P4 IMAD R9, R128, R137, RZ ;  /* 0x000000898009c224 */ /* 0x002fe200078e02ff */
[----:B------:R-:W-:-:S03]  /*7c50*/  ISETP.GE.AND P3, PT, R10, 0x19, PT ;  /* 0x000000190a00780c */ /* 0x000fc60003f66270 */
[-C--:B------:R-:W-:Y:S01]  /*7c60*/  @!P5 IMAD R129, R129, R137.reuse, RZ ;  /* 0x000000898181d224 */ /* 0x080fe200078e02ff */
[----:B------:R-:W-:Y:S01]  /*7c70*/  @!P4 STG.E.U8 desc[UR44][R4.64+0x10], R9 ;  /* 0x000010090400c986 */ /* 0x000fe2000c10112c */
[C---:B------:R-:W-:Y:S01]  /*7c80*/  ISETP.LT.OR P4, PT, R0.reuse, 0x1, !P3 ;  /* 0x000000010000780c */ /* 0x040fe20005f81670 */
[-C--:B------:R-:W-:Y:S02]  /*7c90*/  @!P1 IMAD R131, R131, R137.reuse, RZ ;  /* 0x0000008983839224 */ /* 0x080fe400078e02ff */
[----:B------:R-:W-:Y:S01]  /*7ca0*/  @!P5 STG.E.U8 desc[UR44][R4.64+0x11], R129 ;  /* 0x000011810400d986 */ /* 0x000fe2000c10112c */
[----:B------:R-:W-:Y:S02]  /*7cb0*/  ISETP.LT.OR P5, PT, R0, 0x1, !P2 ;  /* 0x000000010000780c */ /* 0x000fe400057a1670 */
[----:B0-----:R-:W-:Y:S01]  /*7cc0*/  @!P0 IMAD R3, R130, R137, RZ ;  /* 0x0000008982038224 */ /* 0x001fe200078e02ff */
[----:B------:R-:W-:Y:S01]  /*7cd0*/  @!P1 STG.E.U8 desc[UR44][R6.64+0x11], R131 ;  /* 0x0000118306009986 */ /* 0x000fe2000c10112c */
[----:B------:R-:W-:-:S02]  /*7ce0*/  ISETP.LT.OR P2, PT, R0, 0x9, !P2 ;  /* 0x000000090000780c */ /* 0x000fc40005741670 */
[----:B------:R-:W-:Y:S01]  /*7cf0*/  ISETP.GE.AND P1, PT, R10, 0x22, PT ;  /* 0x000000220a00780c */ /* 0x000fe20003f26270 */
[----:B------:R0:W-:Y:S01]  /*7d00*/  @!P0 STG.E.U8 desc[UR44][R6.64+0x10], R3 ;  /* 0x0000100306008986 */ /* 0x0001e2000c10112c */
[----:B------:R-:W-:Y:S01]  /*7d10*/  ISETP.LT.OR P0, PT, R0, 0x9, !P3 ;  /* 0x000000090000780c */ /* 0x000fe20005f01670 */
[----:B------:R-:W-:Y:S01]  /*7d20*/  @!P4 IMAD R11, R132, R137, RZ ;  /* 0x00000089840bc224 */ /* 0x000fe200078e02ff */
[----:B------:R-:W-:-:S03]  /*7d30*/  ISETP.GE.AND P3, PT, R10, 0x21, PT ;  /* 0x000000210a00780c */ /* 0x000fc60003f66270 */
[-C--:B------:R-:W-:Y:S01]  /*7d40*/  @!P5 IMAD R133, R133, R137.reuse, RZ ;  /* 0x000000898585d224 */ /* 0x080fe200078e02ff */
[----:B------:R-:W-:Y:S01]  /*7d50*/  @!P4 STG.E.U8 desc[UR44][R4.64+0x18], R11 ;  /* 0x0000180b0400c986 */ /* 0x000fe2000c10112c */
[C---:B------:R-:W-:Y:S02]  /*7d60*/  ISETP.LT.OR P4, PT, R0.reuse, 0x1, !P3 ;  /* 0x000000010000780c */ /* 0x040fe40005f81670 */
[-C--:B------:R-:W-:Y:S01]  /*7d70*/  @!P2 IMAD R135, R135, R137.reuse, RZ ;  /* 0x000000898787a224 */ /* 0x080fe200078e02ff */
        /* <DEDUP_REMOVED lines=18> */
[----:B------:R-:W-:-:S02]  /*7ea0*/  ISETP.GE.AND P1, PT, R10, 0x32, PT ;  /* 0x000000320a00780c */ /* 0x000fc40003f26270 */
[C---:B------:R-:W-:Y:S01]  /*7eb0*/  ISETP.LT.OR P2, PT, R0.reuse, 0x9, !P2 ;  /* 0x000000090000780c */ /* 0x040fe20005741670 */
[----:B------:R0:W-:Y:S01]  /*7ec0*/  @!P0 STG.E.U8 desc[UR44][R6.64+0x20], R3 ;  /* 0x0000200306008986 */ /* 0x0001e2000c10112c */
[----:B------:R-:W-:Y:S01]  /*7ed0*/  ISETP.LT.OR P0, PT, R0, 0x9, !P3 ;  /* 0x000000090000780c */ /* 0x000fe20005f01670 */
[----:B------:R-:W-:Y:S01]  /*7ee0*/  @!P4 IMAD R11, R108, R137, RZ ;  /* 0x000000896c0bc224 */ /* 0x000fe200078e02ff */
[----:B------:R-:W-:-:S03]  /*7ef0*/  ISETP.GE.AND P3, PT, R10, 0x31, PT ;  /* 0x000000310a00780c */ /* 0x000fc60003f66270 */
[----:B------:R-:W-:Y:S01]  /*7f00*/  @!P5 IMAD R109, R109, R137, RZ ;  /* 0x000000896d6dd224 */ /* 0x000fe200078e02ff */
[----:B------:R-:W-:Y:S01]  /*7f10*/  @!P4 STG.E.U8 desc[UR44][R4.64+0x28], R11 ;  /* 0x0000280b0400c986 */ /* 0x000fe2000c10112c */
[----:B------:R-:W-:-:S03]  /*7f20*/  ISETP.LT.OR P4, PT, R0, 0x1, !P3 ;  /* 0x000000010000780c */ /* 0x000fc60005f81670 */
[----:B------:R-:W-:Y:S01]  /*7f30*/  @!P5 STG.E.U8 desc[UR44][R4.64+0x29], R109 ;  /* 0x0000296d0400d986 */ /* 0x000fe2000c10112c */
[C---:B------:R-:W-:Y:S01]  /*7f40*/  ISETP.LT.OR P5, PT, R0.reuse, 0x1, !P1 ;  /* 0x000000010000780c */ /* 0x040fe20004fa1670 */
[-C--:B------:R-:W-:Y:S01]  /*7f50*/  @!P2 IMAD R111, R111, R137.reuse, RZ ;  /* 0x000000896f6fa224 */ /* 0x080fe200078e02ff */
[----:B------:R-:W-:Y:S01]  /*7f60*/  ISETP.LT.OR P1, PT, R0, 0x9, !P1 ;  /* 0x000000090000780c */ /* 0x000fe20004f21670 */
[----:B0-----:R-:W-:-:S03]  /*7f70*/  @!P0 IMAD R3, R110, R137, RZ ;  /* 0x000000896e038224 */ /* 0x001fc600078e02ff */
[----:B------:R-:W-:Y:S01]  /*7f80*/  @!P2 STG.E.U8 desc[UR44][R6.64+0x29], R111 ;  /* 0x0000296f0600a986 */ /* 0x000fe2000c10112c */
[----:B------:R-:W-:Y:S02]  /*7f90*/  ISETP.GE.AND P2, PT, R10, 0x3a, PT ;  /* 0x0000003a0a00780c */ /* 0x000fe40003f46270 */
[-C--:B------:R-:W-:Y:S01]  /*7fa0*/  @!P4 IMAD R9, R112, R137.reuse, RZ ;  /* 0x000000897009c224 */ /* 0x080fe200078e02ff */
[----:B------:R0:W-:Y:S01]  /*7fb0*/  @!P0 STG.E.U8 desc[UR44][R6.64+0x28], R3 ;  /* 0x0000280306008986 */ /* 0x0001e2000c10112c */
[----:B------:R-:W-:Y:S02]  /*7fc0*/  ISETP.LT.OR P0, PT, R0, 0x9, !P3 ;  /* 0x000000090000780c */ /* 0x000fe40005f01670 */
[-C--:B------:R-:W-:Y:S01]  /*7fd0*/  @!P5 IMAD R113, R113, R137.reuse, RZ ;  /* 0x000000897171d224 */ /* 0x080fe200078e02ff */
[----:B------:R-:W-:Y:S01]  /*7fe0*/  ISETP.GE.AND P3, PT, R10, 0x39, PT ;  /* 0x000000390a00780c */ /* 0x000fe20003f66270 */
[----:B------:R-:W-:Y:S01]  /*7ff0*/  @!P4 STG.E.U8 desc[UR44][R4.64+0x30], R9 ;  /* 0x000030090400c986 */ /* 0x000fe2000c10112c */
[----:B------:R-:W-:-:S02]  /*8000*/  @!P1 IMAD R115, R115, R137, RZ ;  /* 0x0000008973739224 */ /* 0x000fc400078e02ff */
[C---:B------:R-:W-:Y:S01]  /*8010*/  ISETP.LT.OR P4, PT, R0.reuse, 0x1, !P3 ;  /* 0x000000010000780c */ /* 0x040fe20005f81670 */
[----:B------:R-:W-:Y:S01]  /*8020*/  @!P5 STG.E.U8 desc[UR44][R4.64+0x31], R113 ;  /* 0x000031710400d986 */ /* 0x000fe2000c10112c */
[C---:B------:R-:W-:Y:S02]  /*8030*/  ISETP.LT.OR P5, PT, R0.reuse, 0x1, !P2 ;  /* 0x000000010000780c */ /* 0x040fe400057a1670 */
[----:B------:R-:W-:Y:S01]  /*8040*/  ISETP.LT.OR P2, PT, R0, 0x9, !P2 ;  /* 0x000000090000780c */ /* 0x000fe20005741670 */
[----:B------:R-:W-:Y:S01]  /*8050*/  @!P1 STG.E.U8 desc[UR44][R6.64+0x31], R115 ;  /* 0x0000317306009986 */ /* 0x000fe2000c10112c */
[----:B0-----:R-:W-:Y:S01]  /*8060*/  @!P0 IMAD R3, R114, R137, RZ ;  /* 0x0000008972038224 */ /* 0x001fe200078e02ff */
[----:B------:R-:W-:-:S04]  /*8070*/  ISETP.GE.AND P1, PT, R10, 0x42, PT ;  /* 0x000000420a00780c */ /* 0x000fc80003f26270 */
[----:B------:R0:W-:Y:S01]  /*8080*/  @!P0 STG.E.U8 desc[UR44][R6.64+0x30], R3 ;  /* 0x0000300306008986 */ /* 0x0001e2000c10112c */
[----:B------:R-:W-:Y:S01]  /*8090*/  ISETP.LT.OR P0, PT, R0, 0x9, !P3 ;  /* 0x000000090000780c */ /* 0x000fe20005f01670 */
[-C--:B------:R-:W-:Y:S01]  /*80a0*/  @!P4 IMAD R11, R116, R137.reuse, RZ ;  /* 0x00000089740bc224 */ /* 0x080fe200078e02ff */
[----:B------:R-:W-:Y:S01]  /*80b0*/  ISETP.GE.AND P3, PT, R10, 0x41, PT ;  /* 0x000000410a00780c */ /* 0x000fe20003f66270 */
[-C--:B------:R-:W-:Y:S02]  /*80c0*/  @!P5 IMAD R117, R117, R137.reuse, RZ ;  /* 0x000000897575d224 */ /* 0x080fe400078e02ff */
[----:B------:R-:W-:Y:S01]  /*80d0*/  @!P2 IMAD R119, R119, R137, RZ ;  /* 0x000000897777a224 */ /* 0x000fe200078e02ff */
[----:B------:R-:W-:Y:S01]  /*80e0*/  @!P4 STG.E.U8 desc[UR44][R4.64+0x38], R11 ;  /* 0x0000380b0400c986 */ /* 0x000fe2000c10112c */
[----:B------:R-:W-:-:S03]  /*80f0*/  ISETP.LT.OR P4, PT, R0, 0x1, !P3 ;  /* 0x000000010000780c */ /* 0x000fc60005f81670 */
[----:B------:R-:W-:Y:S01]  /*8100*/  @!P5 STG.E.U8 desc[UR44][R4.64+0x39], R117 ;  /* 0x000039750400d986 */ /* 0x000fe2000c10112c */
[----:B------:R-:W-:Y:S02]  /*8110*/  ISETP.LT.OR P5, PT, R0, 0x1, !P1 ;  /* 0x000000010000780c */ /* 0x000fe40004fa1670 */
[-C--:B0-----:R-:W-:Y:S01]  /*8120*/  @!P0 IMAD R3, R118, R137.reuse, RZ ;  /* 0x0000008976038224 */ /* 0x081fe200078e02ff */
[----:B------:R-:W-:Y:S01]  /*8130*/  @!P2 STG.E.U8 desc[UR44][R6.64+0x39], R119 ;  /* 0x000039770600a986 */ /* 0x000fe2000c10112c */
[----:B------:R-:W-:Y:S02]  /*8140*/  ISETP.LT.OR P1, PT, R0, 0x9, !P1 ;  /* 0x000000090000780c */ /* 0x000fe40004f21670 */
        /* <DEDUP_REMOVED lines=75> */
[-C--:B------:R-:W-:Y:S01]  /*8600*/  @!P5 IMAD R77, R77, R137.reuse, RZ ;  /* 0x000000894d4dd224 */ /* 0x080fe200078e02ff */
[----:B------:R-:W-:Y:S01]  /*8610*/  @!P4 STG.E.U8 desc[UR44][R4.64+0x68], R11 ;  /* 0x0000680b0400c986 */ /* 0x000fe2000c10112c */
[C---:B------:R-:W-:Y:S02]  /*8620*/  ISETP.LT.OR P4, PT, R0.reuse, 0x1, !P1 ;  /* 0x000000010000780c */ /* 0x040fe40004f81670 */
[C---:B------:R-:W-:Y:S01]  /*8630*/  ISETP.LT.OR P1, PT, R0.reuse, 0x9, !P1 ;  /* 0x000000090000780c */ /* 0x040fe20004f21670 */
        /* <DEDUP_REMOVED lines=9> */
[----:B------:R-:W-:Y:S02]  /*86d0*/  ISETP.GE.AND P0, PT, R10, 0x7a, PT ;  /* 0x0000007a0a00780c */ /* 0x000fe40003f06270 */
[-C--:B------:R-:W-:Y:S01]  /*86e0*/  @!P5 IMAD R81, R81, R137.reuse, RZ ;  /* 0x000000895151d224 */ /* 0x080fe200078e02ff */
[----:B------:R-:W-:Y:S01]  /*86f0*/  @!P4 STG.E.U8 desc[UR44][R4.64+0x70], R9 ;  /* 0x000070090400c986 */ /* 0x000fe2000c10112c */
[C---:B------:R-:W-:Y:S01]  /*8700*/  ISETP.LT.OR P4, PT, R0.reuse, 0x1, !P3 ;  /* 0x000000010000780c */ /* 0x040fe20005f81670 */
[-C--:B------:R-:W-:Y:S01]  /*8710*/  @!P2 IMAD R83, R83, R137.reuse, RZ ;  /* 0x000000895353a224 */ /* 0x080fe200078e02ff */
[C---:B------:R-:W-:Y:S01]  /*8720*/  ISETP.LT.OR P3, PT, R0.reuse, 0x9, !P3 ;  /* 0x000000090000780c */ /* 0x040fe20005f61670 */
[----:B------:R-:W-:Y:S01]  /*8730*/  @!P5 STG.E.U8 desc[UR44][R4.64+0x71], R81 ;  /* 0x000071510400d986 */ /* 0x000fe2000c10112c */
[----:B------:R-:W-:Y:S01]  /*8740*/  ISETP.LT.OR P5, PT, R0, 0x1, !P0 ;  /* 0x000000010000780c */ /* 0x000fe200047a1670 */
[----:B0-----:R-:W-:-:S02]  /*8750*/  @!P1 IMAD R3, R82, R137, RZ ;  /* 0x0000008952039224 */ /* 0x001fc400078e02ff */
[----:B------:R-:W-:Y:S01]  /*8760*/  @!P2 STG.E.U8 desc[UR44][R6.64+0x71], R83 ;  /* 0x000071530600a986 */ /* 0x000fe2000c10112c */
[----:B------:R-:W-:Y:S02]  /*8770*/  ISETP.LT.OR P2, PT, R0, 0x9, !P0 ;  /* 0x000000090000780c */ /* 0x000fe40004741670 */
[----:B------:R-:W-:Y:S01]  /*8780*/  ISETP.GE.AND P0, PT, R10, 0x82, PT ;  /* 0x000000820a00780c */ /* 0x000fe20003f06270 */
[----:B------:R0:W-:Y:S02]  /*8790*/  @!P1 STG.E.U8 desc[UR44][R6.64+0x70], R3 ;  /* 0x0000700306009986 */ /* 0x0001e4000c10112c */
[----:B------:R-:W-:Y:S01]  /*87a0*/  @!P4 IMAD R11, R84, R137, RZ ;  /* 0x00000089540bc224 */ /* 0x000fe200078e02ff */
[----:B------:R-:W-:-:S03]  /*87b0*/  ISETP.GE.AND P1, PT, R10, 0x81, PT ;  /* 0x000000810a00780c */ /* 0x000fc60003f26270 */
[-C--:B------:R-:W-:Y:S01]  /*87c0*/  @!P5 IMAD R85, R85, R137.reuse, RZ ;  /* 0x000000895555d224 */ /* 0x080fe200078e02ff */
[----:B------:R-:W-:Y:S01]  /*87d0*/  @!P4 STG.E.U8 desc[UR44][R4.64+0x78], R11 ;  /* 0x0000780b0400c986 */ /* 0x000fe2000c10112c */
[C---:B------:R-:W-:Y:S02]  /*87e0*/  ISETP.LT.OR P4, PT, R0.reuse, 0x1, !P0 ;  /* 0x000000010000780c */ /* 0x040fe40004781670 */
[C---:B------:R-:W-:Y:S01]  /*87f0*/  ISETP.LT.OR P0, PT, R0.reuse, 0x9, !P0 ;  /* 0x000000090000780c */ /* 0x040fe20004701670 */
[----:B------:R-:W-:Y:S01]  /*8800*/  @!P5 STG.E.U8 desc[UR44][R4.64+0x79], R85 ;  /* 0x000079550400d986 */ /* 0x000fe2000c10112c */
[----:B------:R-:W-:Y:S01]  /*8810*/  ISETP.LT.OR P5, PT, R0, 0x1, !P1 ;  /* 0x000000010000780c */ /* 0x000fe20004fa1670 */
[-C--:B0-----:R-:W-:Y:S01]  /*8820*/  @!P3 IMAD R3, R86, R137.reuse, RZ ;  /* 0x000000895603b224 */ /* 0x081fe200078e02ff */
[----:B------:R-:W-:Y:S01]  /*8830*/  ISETP.LT.OR P1, PT, R0, 0x9, !P1 ;  /* 0x000000090000780c */ /* 0x000fe20004f21670 */
[----:B------:R-:W-:-:S03]  /*8840*/  @!P2 IMAD R87, R87, R137, RZ ;  /* 0x000000895757a224 */ /* 0x000fc600078e02ff */
[----:B------:R0:W-:Y:S01]  /*8850*/  @!P3 STG.E.U8 desc[UR44][R6.64+0x78], R3 ;  /* 0x000078030600b986 */ /* 0x0001e2000c10112c */
[C---:B------:R-:W-:Y:S02]  /*8860*/  ISETP.GE.AND P3, PT, R10.reuse, 0x89, PT ;  /* 0x000000890a00780c */ /* 0x040fe40003f66270 */
[-C--:B------:R-:W-:Y:S01]  /*8870*/  @!P4 IMAD R57, R57, R137.reuse, RZ ;  /* 0x000000893939c224 */ /* 0x080fe200078e02ff */
[----:B------:R-:W-:Y:S01]  /*8880*/  @!P2 STG.E.U8 desc[UR44][R6.64+0x79], R87 ;  /* 0x000079570600a986 */ /* 0x000fe2000c10112c */
[----:B------:R-:W-:Y:S01]  /*8890*/  ISETP.GE.AND P2, PT, R10, 0x8a, PT ;  /* 0x0000008a0a00780c */ /* 0x000fe20003f46270 */
[-C--:B------:R-:W-:Y:S02]  /*88a0*/  @!P0 IMAD R59, R59, R137.reuse, RZ ;  /* 0x000000893b3b8224 */ /* 0x080fe400078e02ff */
[-C--:B------:R-:W-:Y:S01]  /*88b0*/  @!P5 IMAD R9, R56, R137.reuse, RZ ;  /* 0x000000893809d224 */ /* 0x080fe200078e02ff */
[----:B------:R-:W-:Y:S01]  /*88c0*/  @!P4 STG.E.U8 desc[UR44][R4.64+0x81], R57 ;  /* 0x000081390400c986 */ /* 0x000fe2000c10112c */
[----:B------:R-:W-:Y:S01]  /*88d0*/  ISETP.LT.OR P4, PT, R0, 0x1, !P3 ;  /* 0x000000010000780c */ /* 0x000fe20005f81670 */
[----:B0-----:R-:W-:-:S02]  /*88e0*/  @!P1 IMAD R3, R58, R137, RZ ;  /* 0x000000893a039224 */ /* 0x001fc400078e02ff */
[----:B------:R-:W-:Y:S01]  /*88f0*/  @!P5 STG.E.U8 desc[UR44][R4.64+0x80], R9 ;  /* 0x000080090400d986 */ /* 0x000fe2000c10112c */
[C---:B------:R-:W-:Y:S02]  /*8900*/  ISETP.LT.OR P5, PT, R0.reuse, 0x1, !P2 ;  /* 0x000000010000780c */ /* 0x040fe400057a1670 */
[----:B------:R-:W-:Y:S01]  /*8910*/  ISETP.LT.OR P3, PT, R0, 0x9, !P3 ;  /* 0x000000090000780c */ /* 0x000fe20005f61670 */
[----:B------:R0:W-:Y:S01]  /*8920*/  @!P1 STG.E.U8 desc[UR44][R6.64+0x80], R3 ;  /* 0x0000800306009986 */ /* 0x0001e2000c10112c */
[----:B------:R-:W-:Y:S02]  /*8930*/  ISETP.GE.AND P1, PT, R10, 0x91, PT ;  /* 0x000000910a00780c */ /* 0x000fe40003f26270 */
[----:B------:R-:W-:Y:S01]  /*8940*/  ISETP.LT.OR P2, PT, R0, 0x9, !P2 ;  /* 0x000000090000780c */ /* 0x000fe20005741670 */
[----:B------:R-:W-:Y:S01]  /*8950*/  @!P0 STG.E.U8 desc[UR44][R6.64+0x81], R59 ;  /* 0x0000813b06008986 */ /* 0x000fe2000c10112c */
[----:B------:R-:W-:Y:S01]  /*8960*/  ISETP.GE.AND P0, PT, R10, 0x92, PT ;  /* 0x000000920a00780c */ /* 0x000fe20003f06270 */
[----:B------:R-:W-:-:S04]  /*8970*/  @!P4 IMAD R11, R60, R137, RZ ;  /* 0x000000893c0bc224 */ /* 0x000fc800078e02ff */
[-C--:B------:R-:W-:Y:S01]  /*8980*/  @!P5 IMAD R61, R61, R137.reuse, RZ ;  /* 0x000000893d3dd224 */ /* 0x080fe200078e02ff */
[----:B------:R-:W-:Y:S01]  /*8990*/  @!P4 STG.E.U8 desc[UR44][R4.64+0x88], R11 ;  /* 0x0000880b0400c986 */ /* 0x000fe2000c10112c */
[----:B------:R-:W-:Y:S01]  /*89a0*/  ISETP.LT.OR P4, PT, R0, 0x1, !P1 ;  /* 0x000000010000780c */ /* 0x000fe20004f81670 */
[-C--:B0-----:R-:W-:Y:S01]  /*89b0*/  @!P3 IMAD R3, R62, R137.reuse, RZ ;  /* 0x000000893e03b224 */ /* 0x081fe200078e02ff */
[C---:B------:R-:W-:Y:S01]  /*89c0*/  ISETP.LT.OR P1, PT, R0.reuse, 0x9, !P1 ;  /* 0x000000090000780c */ /* 0x040fe20004f21670 */
[----:B------:R-:W-:Y:S01]  /*89d0*/  @!P5 STG.E.U8 desc[UR44][R4.64+0x89], R61 ;  /* 0x0000893d0400d986 */ /* 0x000fe2000c10112c */
[C---:B------:R-:W-:Y:S01]  /*89e0*/  ISETP.LT.OR P5, PT, R0.reuse, 0x1, !P0 ;  /* 0x000000010000780c */ /* 0x040fe200047a1670 */
[----:B------:R-:W-:Y:S01]  /*89f0*/  @!P2 IMAD R63, R63, R137, RZ ;  /* 0x000000893f3fa224 */ /* 0x000fe200078e02ff */
[----:B------:R-:W-:Y:S01]  /*8a00*/  ISETP.LT.OR P0, PT, R0, 0x9, !P0 ;  /* 0x000000090000780c */ /* 0x000fe20004701670 */
[----:B------:R0:W-:Y:S01]  /*8a10*/  @!P3 STG.E.U8 desc[UR44][R6.64+0x88], R3 ;  /* 0x000088030600b986 */ /* 0x0001e2000c10112c */
[----:B------:R-:W-:-:S03]  /*8a20*/  ISETP.GE.AND P3, PT, R10, 0x99, PT ;  /* 0x000000990a00780c */ /* 0x000fc60003f66270 */
        /* <DEDUP_REMOVED lines=30> */
[-C--:B------:R-:W-:Y:S02]  /*8c10*/  @!P4 IMAD R41, R41, R137.reuse, RZ ;  /* 0x000000892929c224 */ /* 0x080fe400078e02ff */
[-C--:B------:R-:W-:Y:S02]  /*8c20*/  @!P1 IMAD R43, R43, R137.reuse, RZ ;  /* 0x000000892b2b9224 */ /* 0x080fe400078e02ff */
[-C--:B------:R-:W-:Y:S01]  /*8c30*/  @!P5 IMAD R9, R40, R137.reuse, RZ ;  /* 0x000000892809d224 */ /* 0x080fe200078e02ff */
[----:B------:R-:W-:Y:S01]  /*8c40*/  @!P4 STG.E.U8 desc[UR44][R4.64+0xa1], R41 ;  /* 0x0000a1290400c986 */ /* 0x000fe2000c10112c */
[----:B------:R-:W-:Y:S01]  /*8c50*/  ISETP.LT.OR P4, PT, R0, 0x1, !P2 ;  /* 0x000000010000780c */ /* 0x000fe20005781670 */
[----:B0-----:R-:W-:Y:S01]  /*8c60*/  @!P0 IMAD R3, R42, R137, RZ ;  /* 0x000000892a038224 */ /* 0x001fe200078e02ff */
[C---:B------:R-:W-:Y:S01]  /*8c70*/  ISETP.LT.OR P2, PT, R0.reuse, 0x9, !P2 ;  /* 0x000000090000780c */ /* 0x040fe20005741670 */
[----:B------:R-:W-:Y:S01]  /*8c80*/  @!P5 STG.E.U8 desc[UR44][R4.64+0xa0], R9 ;  /* 0x0000a0090400d986 */ /* 0x000fe2000c10112c */
[----:B------:R-:W-:-:S02]  /*8c90*/  ISETP.LT.OR P5, PT, R0, 0x1, !P3 ;  /* 0x000000010000780c */ /* 0x000fc40005fa1670 */
        /* <DEDUP_REMOVED lines=77> */
[----:B------:R1:W-:Y:S01]  /*9170*/  @!P4 STG.E.U8 desc[UR44][R4.64+0xd0], R9 ;  /* 0x0000d0090400c986 */ /* 0x0003e2000c10112c */
[----:B------:R-:W-:Y:S01]  /*9180*/  ISETP.LT.OR P4, PT, R0, 0x1, !P3 ;  /* 0x000000010000780c */ /* 0x000fe20005f81670 */
[-C--:B0-----:R-:W-:Y:S01]  /*9190*/  @!P1 IMAD R3, R34, R137.reuse, RZ ;  /* 0x0000008922039224 */ /* 0x081fe200078e02ff */
[C---:B------:R-:W-:Y:S01]  /*91a0*/  ISETP.LT.OR P3, PT, R0.reuse, 0x9, !P3 ;  /* 0x000000090000780c */ /* 0x040fe20005f61670 */
[----:B------:R0:W-:Y:S01]  /*91b0*/  @!P5 STG.E.U8 desc[UR44][R4.64+0xd1], R33 ;  /* 0x0000d1210400d986 */ /* 0x0001e2000c10112c */
[C---:B------:R-:W-:Y:S01]  /*91c0*/  ISETP.LT.OR P5, PT, R0.reuse, 0x1, !P2 ;  /* 0x000000010000780c */ /* 0x040fe200057a1670 */
[-C--:B------:R-:W-:Y:S01]  /*91d0*/  @!P0 IMAD R35, R35, R137.reuse, RZ ;  /* 0x0000008923238224 */ /* 0x080fe200078e02ff */
[----:B------:R-:W-:Y:S01]  /*91e0*/  ISETP.LT.OR P2, PT, R0, 0x9, !P2 ;  /* 0x000000090000780c */ /* 0x000fe20005741670 */
[----:B------:R0:W-:Y:S04]  /*91f0*/  @!P1 STG.E.U8 desc[UR44][R6.64+0xd0], R3 ;  /* 0x0000d00306009986 */ /* 0x0001e8000c10112c */
[----:B------:R0:W-:Y:S02]  /*9200*/  @!P0 STG.E.U8 desc[UR44][R6.64+0xd1], R35 ;  /* 0x0000d12306008986 */ /* 0x0001e4000c10112c */
[----:B-1----:R-:W-:-:S02]  /*9210*/  @!P4 IMAD R9, R36, R137, RZ ;  /* 0x000000892409c224 */ /* 0x002fc400078e02ff */
[-C--:B------:R-:W-:Y:S02]  /*9220*/  @!P3 IMAD R11, R38, R137.reuse, RZ ;  /* 0x00000089260bb224 */ /* 0x080fe400078e02ff */
[-C--:B------:R-:W-:Y:S01]  /*9230*/  @!P5 IMAD R37, R37, R137.reuse, RZ ;  /* 0x000000892525d224 */ /* 0x080fe200078e02ff */
[----:B------:R0:W-:Y:S01]  /*9240*/  @!P4 STG.E.U8 desc[UR44][R4.64+0xd8], R9 ;  /* 0x0000d8090400c986 */ /* 0x0001e2000c10112c */
[----:B------:R-:W-:-:S03]  /*9250*/  @!P2 IMAD R39, R39, R137, RZ ;  /* 0x000000892727a224 */ /* 0x000fc600078e02ff */
[----:B------:R0:W-:Y:S04]  /*9260*/  @!P5 STG.E.U8 desc[UR44][R4.64+0xd9], R37 ;  /* 0x0000d9250400d986 */ /* 0x0001e8000c10112c */
[----:B------:R0:W-:Y:S04]  /*9270*/  @!P3 STG.E.U8 desc[UR44][R6.64+0xd8], R11 ;  /* 0x0000d80b0600b986 */ /* 0x0001e8000c10112c */
[----:B------:R0:W-:Y:S02]  /*9280*/  @!P2 STG.E.U8 desc[UR44][R6.64+0xd9], R39 ;  /* 0x0000d9270600a986 */ /* 0x0001e4000c10112c */
.L_x_262:
[----:B------:R-:W-:Y:S05]  /*9290*/  BSYNC B0 ;  /* 0x0000000000007941 */ /* 0x000fea0003800000 */
.L_x_36:
[----:B0-----:R-:W2:Y:S01]  /*92a0*/  LDL.64 R2, [R1] ;  /* 0x0000000001027983 */ /* 0x001ea20000100a00 */
[----:B------:R-:W-:Y:S01]  /*92b0*/  ULDC.64 UR4, c[0x0][0x650] ;  /* 0x0001940000047ab9 */ /* 0x000fe20000000a00 */
[----:B------:R0:W-:Y:S01]  /*92c0*/  SYNCS.ARRIVE.TRANS64.A1T0 RZ, [R146+UR42], RZ ;  /* 0x000000ff92ff79a7 */ /* 0x0001e2000810002a */
[----:B------:R-:W-:Y:S01]  /*92d0*/  PRMT R0, RZ, 0x7610, R0 ;  /* 0x00007610ff007816 */ /* 0x000fe20000000000 */
[----:B------:R-:W-:Y:S02]  /*92e0*/  IMAD.MOV.U32 R19, RZ, RZ, -0x1 ;  /* 0xffffffffff137424 */ /* 0x000fe400078e00ff */
[----:B------:R-:W-:Y:S01]  /*92f0*/  IMAD.MOV.U32 R22, RZ, RZ, -0x1 ;  /* 0xffffffffff167424 */ /* 0x000fe200078e00ff */
[----:B--2---:R-:W-:-:S04]  /*9300*/  LEA R18, P0, R2, R18, 0x1 ;  /* 0x0000001202127211 */ /* 0x004fc800078008ff */
[----:B------:R-:W-:Y:S01]  /*9310*/  LEA.HI.X R17, R2, R17, R23, 0x1, P0 ;  /* 0x0000001102117211 */ /* 0x000fe200000f0c17 */
[----:B------:R-:W-:Y:S01]  /*9320*/  IMAD.MOV.U32 R2, RZ, RZ, -0x1 ;  /* 0xffffffffff027424 */ /* 0x000fe200078e00ff */
[----:B------:R-:W-:-:S04]  /*9330*/  ISETP.GE.U32.AND P0, PT, R18, UR4, PT ;  /* 0x0000000412007c0c */ /* 0x000fc8000bf06070 */
[----:B------:R-:W-:-:S13]  /*9340*/  ISETP.GE.U32.AND.EX P0, PT, R17, UR5, PT, P0 ;  /* 0x0000000511007c0c */ /* 0x000fda000bf06100 */
[----:B0-----:R-:W-:Y:S05]  /*9350*/  @P0 BRA `(.L_x_263) ;  /* 0x0000000400700947 */ /* 0x001fea0003800000 */
[----:B------:R-:W0:Y:S01]  /*9360*/  S2R R10, SR_CTAID.X ;  /* 0x00000000000a7919 */ /* 0x000e220000002500 */
[----:B------:R-:W2:Y:S01]  /*9370*/  LDC.64 R8, c[0x0][0x628] ;  /* 0x00018a00ff087b82 */ /* 0x000ea20000000a00 */
[----:B------:R-:W-:Y:S01]  /*9380*/  ULDC UR4, c[0x0][0x150] ;  /* 0x0000540000047ab9 */ /* 0x000fe20000000800 */
[----:B---3--:R-:W-:Y:S01]  /*9390*/  IMAD.MOV.U32 R6, RZ, RZ, R18 ;  /* 0x000000ffff067224 */ /* 0x008fe200078e0012 */
[----:B------:R-:W3:Y:S01]  /*93a0*/  S2R R20, SR_CTAID.Y ;  /* 0x0000000000147919 */ /* 0x000ee20000002600 */
[----:B------:R-:W-:-:S04]  /*93b0*/  IMAD.MOV.U32 R7, RZ, RZ, R17 ;  /* 0x000000ffff077224 */ /* 0x000fc800078e0011 */
[----:B------:R-:W1:Y:S08]  /*93c0*/  LDC R15, c[0x0][0x144] ;  /* 0x00005100ff0f7b82 */ /* 0x000e700000000800 */
[----:B------:R-:W1:Y:S08]  /*93d0*/  LDC R0, c[0x0][0x630] ;  /* 0x00018c00ff007b82 */ /* 0x000e700000000800 */
[----:B------:R-:W1:Y:S01]  /*93e0*/  LDC.64 R12, c[0x0][0x620] ;  /* 0x00018800ff0c7b82 */ /* 0x000e620000000a00 */
[----:B--2---:R-:W-:-:S04]  /*93f0*/  ISETP.NE.U32.AND P0, PT, R8, RZ, PT ;  /* 0x000000ff0800720c */ /* 0x004fc80003f05070 */
[----:B------:R-:W-:Y:S02]  /*9400*/  ISETP.NE.AND.EX P0, PT, R9, RZ, PT, P0 ;  /* 0x000000ff0900720c */ /* 0x000fe40003f05300 */
[----:B0-----:R-:W-:-:S05]  /*9410*/  I2FP.F32.U32 R2, R10 ;  /* 0x0000000a00027245 */ /* 0x001fca0000201000 */
[----:B------:R-:W-:-:S04]  /*9420*/  FMUL R2, R2, UR4 ;  /* 0x0000000402027c20 */ /* 0x000fc80008400000 */
[----:B------:R0:W2:Y:S02]  /*9430*/  F2I.U32.TRUNC.NTZ R14, R2 ;  /* 0x00000002000e7305 */ /* 0x0000a4000020f000 */
[----:B---3--:R-:W-:Y:S05]  /*9440*/  @!P0 BRA `(.L_x_264) ;  /* 0x0000000000288947 */ /* 0x008fea0003800000 */
[----:B------:R-:W3:Y:S02]  /*9450*/  LDC R3, c[0x0][0x634] ;  /* 0x00018d00ff037b82 */ /* 0x000ee40000000800 */
[----:B---3--:R-:W-:-:S05]  /*9460*/  IADD3 R7, P0, R18, R3, RZ ;  /* 0x0000000312077210 */ /* 0x008fca0007f1e0ff */
[----:B-1----:R-:W-:-:S04]  /*9470*/  IMAD.X R11, RZ, RZ, R17, P0 ;  /* 0x000000ffff0b7224 */ /* 0x002fc800000e0611 */
[----:B0-----:R-:W-:-:S04]  /*9480*/  IMAD.WIDE.U32 R2, R11, R8, RZ ;  /* 0x000000080b027225 */ /* 0x001fc800078e00ff */
[----:B----4-:R-:W-:-:S04]  /*9490*/  IMAD.WIDE.U32 R4, P0, R7, R9, R2 ;  /* 0x0000000907047225 */ /* 0x010fc80007800002 */
[----:B------:R-:W-:-:S04]  /*94a0*/  IMAD.WIDE.U32 R2, R7, R8, RZ ;  /* 0x0000000807027225 */ /* 0x000fc800078e00ff */
[----:B------:R-:W-:Y:S01]  /*94b0*/  IMAD.X R7, RZ, RZ, RZ, P0 ;  /* 0x000000ffff077224 */ /* 0x000fe200000e06ff */
[----:B------:R-:W-:Y:S01]  /*94c0*/  IADD3 RZ, P0, R3, R4, RZ ;  /* 0x0000000403ff7210 */ /* 0x000fe20007f1e0ff */
[----:B------:R-:W-:-:S04]  /*94d0*/  IMAD.MOV.U32 R6, RZ, RZ, R5 ;  /* 0x000000ffff067224 */ /* 0x000fc800078e0005 */
[----:B------:R-:W-:-:S08]  /*94e0*/  IMAD.WIDE.U32.X R6, R11, R9, R6, P0 ;  /* 0x000000090b067225 */ /* 0x000fd000000e0406 */
.L_x_264:
[----:B------:R-:W3:Y:S01]  /*94f0*/  LDC.64 R26, c[0x0][0x640] ;  /* 0x00019000ff1a7b82 */ /* 0x000ee20000000a00 */
[-C--:B-1----:R-:W-:Y:S01]  /*9500*/  SHF.R.U64 R11, R6, R0.reuse, R7 ;  /* 0x00000000060b7219 */ /* 0x082fe20000001207 */
[----:B------:R-:W-:Y:S01]  /*9510*/  IMAD.MOV.U32 R19, RZ, RZ, R17 ;  /* 0x000000ffff137224 */ /* 0x000fe200078e0011 */
[----:B------:R-:W-:Y:S01]  /*9520*/  SHF.R.U32.HI R0, RZ, R0, R7 ;  /* 0x00000000ff007219 */ /* 0x000fe20000011607 */
[----:B--2---:R-:W-:Y:S01]  /*9530*/  IMAD.MOV R14, RZ, RZ, -R14 ;  /* 0x000000ffff0e7224 */ /* 0x004fe200078e0a0e */
[----:B----4-:R-:W-:Y:S01]  /*9540*/  IADD3 R5, P0, RZ, -R11, RZ ;  /* 0x8000000bff057210 */ /* 0x010fe20007f1e0ff */
[----:B------:R-:W-:Y:S01]  /*9550*/  ULDC UR4, c[0x0][0x154] ;  /* 0x0000550000047ab9 */ /* 0x000fe20000000800 */
[----:B------:R-:W-:Y:S01]  /*9560*/  IMAD.MOV.U32 R7, RZ, RZ, 0x1 ;  /* 0x00000001ff077424 */ /* 0x000fe200078e00ff */
[----:B------:R-:W1:Y:S01]  /*9570*/  LDC R4, c[0x0][0x618] ;  /* 0x00018600ff047b82 */ /* 0x000e620000000800 */
[----:B------:R-:W-:Y:S02]  /*9580*/  IMAD R22, R15, R14, R10 ;  /* 0x0000000e0f167224 */ /* 0x000fe400078e020a */
[----:B------:R-:W-:-:S04]  /*9590*/  IMAD.X R3, RZ, RZ, ~R0, P0 ;  /* 0x000000ffff037224 */ /* 0x000fc800000e0e00 */
[-C--:B------:R-:W-:Y:S01]  /*95a0*/  IMAD R0, R3, R12.reuse, RZ ;  /* 0x0000000c03007224 */ /* 0x080fe200078e02ff */
[----:B------:R-:W2:Y:S01]  /*95b0*/  LDC R6, c[0x0][0x608] ;  /* 0x00018200ff067b82 */ /* 0x000ea20000000800 */
[----:B0-----:R-:W-:-:S04]  /*95c0*/  IMAD.WIDE.U32 R2, R5, R12, R18 ;  /* 0x0000000c05027225 */ /* 0x001fc800078e0012 */
[----:B------:R-:W-:Y:S01]  /*95d0*/  IMAD R5, R5, R13, R0 ;  /* 0x0000000d05057224 */ /* 0x000fe200078e0200 */
[----:B------:R-:W-:Y:S02]  /*95e0*/  I2FP.F32.U32 R0, R20 ;  /* 0x0000001400007245 */ /* 0x000fe40000201000 */
[----:B------:R-:W0:Y:S01]  /*95f0*/  LDC R24, c[0x0][0x658] ;  /* 0x00019600ff187b82 */ /* 0x000e220000000800 */
[----:B------:R-:W-:Y:S01]  /*9600*/  IMAD.IADD R3, R3, 0x1, R5 ;  /* 0x0000000103037824 */ /* 0x000fe200078e0205 */
[----:B---3--:R-:W-:Y:S01]  /*9610*/  ISETP.NE.U32.AND P0, PT, R26, RZ, PT ;  /* 0x000000ff1a00720c */ /* 0x008fe20003f05070 */
[----:B------:R-:W-:Y:S01]  /*9620*/  FMUL R0, R0, UR4 ;  /* 0x0000000400007c20 */ /* 0x000fe20008400000 */
[----:B------:R-:W-:Y:S02]  /*9630*/  IMAD.MOV.U32 R5, RZ, RZ, -0x1 ;  /* 0xffffffffff057424 */ /* 0x000fe400078e00ff */
[----:B------:R-:W-:Y:S01]  /*9640*/  ISETP.NE.AND.EX P0, PT, R27, RZ, PT, P0 ;  /* 0x000000ff1b00720c */ /* 0x000fe20003f05300 */
[----:B------:R3:W4:Y:S01]  /*9650*/  F2I.U32.TRUNC.NTZ R12, R0 ;  /* 0x00000000000c7305 */ /* 0x000722000020f000 */
[----:B------:R-:W3:Y:S01]  /*9660*/  LDC R15, c[0x0][0x148] ;  /* 0x00005200ff0f7b82 */ /* 0x000ee20000000800 */
[----:B-1----:R-:W-:-:S02]  /*9670*/  SHF.R.U64 R10, R2, R4, R3 ;  /* 0x00000004020a7219 */ /* 0x002fc40000001203 */
[----:B------:R-:W-:-:S05]  /*9680*/  SHF.R.U32.HI R3, RZ, R4, R3 ;  /* 0x00000004ff037219 */ /* 0x000fca0000011603 */
[----:B------:R-:W1:Y:S01]  /*9690*/  LDC R14, c[0x0][0x600] ;  /* 0x00018000ff0e7b82 */ /* 0x000e620000000800 */
[-CC-:B--2---:R-:W-:Y:S02]  /*96a0*/  SHF.R.U64 R8, R10, R6.reuse, R3.reuse ;  /* 0x000000060a087219 */ /* 0x184fe40000001203 */
[----:B------:R-:W-:-:S05]  /*96b0*/  SHF.R.U32.HI R3, RZ, R6, R3 ;  /* 0x00000006ff037219 */ /* 0x000fca0000011603 */
[----:B------:R-:W2:Y:S01]  /*96c0*/  LDC R21, c[0x0][0x648] ;  /* 0x00019200ff157b82 */ /* 0x000ea20000000800 */
[-CC-:B0-----:R-:W-:Y:S02]  /*96d0*/  SHF.R.U64 R13, R8, R24.reuse, R3.reuse ;  /* 0x00000018080d7219 */ /* 0x181fe40000001203 */
[-C--:B------:R-:W-:Y:S02]  /*96e0*/  SHF.L.U32 R5, R5, R24.reuse, RZ ;  /* 0x0000001805057219 */ /* 0x080fe400000006ff */
[-C--:B------:R-:W-:Y:S01]  /*96f0*/  SHF.R.U32.HI R3, RZ, R24.reuse, R3 ;  /* 0x00000018ff037219 */ /* 0x080fe20000011603 */
[----:B------:R-:W-:Y:S01]  /*9700*/  IMAD.MOV.U32 R2, RZ, RZ, R13 ;  /* 0x000000ffff027224 */ /* 0x000fe200078e000d */
[----:B------:R-:W-:Y:S01]  /*9710*/  SHF.L.U32 R24, R7, R24, RZ ;  /* 0x0000001807187219 */ /* 0x000fe200000006ff */
[----:B------:R-:W0:Y:S01]  /*9720*/  LDC R25, c[0x0][0x638] ;  /* 0x00018e00ff197b82 */ /* 0x000e220000000800 */
[----:B------:R-:W-:-:S07]  /*9730*/  LOP3.LUT R19, RZ, R5, RZ, 0x33, !PT ;  /* 0x00000005ff137212 */ /* 0x000fce00078e33ff */
[----:B------:R-:W0:Y:S01]  /*9740*/  LDC R28, c[0x0][0x610] ;  /* 0x00018400ff1c7b82 */ /* 0x000e220000000800 */
[----:B----4-:R-:W-:Y:S05]  /*9750*/  @!P0 BRA `(.L_x_265) ;  /* 0x0000000000288947 */ /* 0x010fea0003800000 */
[----:B---3--:R-:W3:Y:S02]  /*9760*/  LDC R0, c[0x0][0x64c] ;  /* 0x00019300ff007b82 */ /* 0x008ee40000000800 */
[----:B---3--:R-:W-:-:S05]  /*9770*/  IADD3 R7, P0, R13, R0, RZ ;  /* 0x000000000d077210 */ /* 0x008fca0007f1e0ff */
        /* <DEDUP_REMOVED lines=8> */
.L_x_265:
[----:B------:R-:W4:Y:S01]  /*9800*/  LDC R4, c[0x0][0x65c] ;  /* 0x00019700ff047b82 */ /* 0x000f220000000800 */
[----:B--23--:R-:W-:Y:S01]  /*9810*/  SHF.R.U64 R0, R2, R21, R3 ;  /* 0x0000001502007219 */ /* 0x00cfe20000001203 */
[----:B-1----:R-:W-:Y:S01]  /*9820*/  VIADD R3, R14, 0xffffffff ;  /* 0xffffffff0e037836 */ /* 0x002fe20000000000 */
[----:B------:R-:W-:Y:S01]  /*9830*/  LOP3.LUT R19, R8, R19, RZ, 0xc0, !PT ;  /* 0x0000001308137212 */ /* 0x000fe200078ec0ff */
[----:B------:R-:W-:Y:S02]  /*9840*/  IMAD.MOV R12, RZ, RZ, -R12 ;  /* 0x000000ffff0c7224 */ /* 0x000fe400078e0a0c */
[----:B------:R-:W-:Y:S01]  /*9850*/  IMAD.MOV R2, RZ, RZ, -R0 ;  /* 0x000000ffff027224 */ /* 0x000fe200078e0a00 */
[----:B------:R-:W-:Y:S01]  /*9860*/  LOP3.LUT R3, R10, R3, RZ, 0xc0, !PT ;  /* 0x000000030a037212 */ /* 0x000fe200078ec0ff */
[----:B------:R-:W-:Y:S02]  /*9870*/  IMAD R19, R24, R0, R19 ;  /* 0x0000000018137224 */ /* 0x000fe400078e0213 */
[----:B0-----:R-:W-:-:S04]  /*9880*/  IMAD R0, R2, R25, R13 ;  /* 0x0000001902007224 */ /* 0x001fc800078e020d */
[----:B------:R-:W-:Y:S01]  /*9890*/  IMAD R2, R0, R14, R3 ;  /* 0x0000000e00027224 */ /* 0x000fe200078e0203 */
[----:B----4-:R-:W-:Y:S01]  /*98a0*/  ISETP.NE.AND P0, PT, R4, 0x1, PT ;  /* 0x000000010400780c */ /* 0x010fe20003f05270 */
[----:B------:R-:W-:-:S05]  /*98b0*/  IMAD.MOV.U32 R4, RZ, RZ, 0x1 ;  /* 0x00000001ff047424 */ /* 0x000fca00078e00ff */
[----:B------:R-:W-:-:S07]  /*98c0*/  PRMT R0, R4, 0x7610, R0 ;  /* 0x0000761004007816 */ /* 0x000fce0000000000 */
[----:B------:R-:W-:-:S04]  /*98d0*/  @P0 IMAD R22, R15, R12, R20 ;  /* 0x0000000c0f160224 */ /* 0x000fc800078e0214 */
[----:B------:R-:W-:-:S05]  /*98e0*/  IMAD R19, R19, R28, R22 ;  /* 0x0000001c13137224 */ /* 0x000fca00078e0216 */
[----:B------:R-:W-:Y:S02]  /*98f0*/  SEL R22, R2, R19, !P0 ;  /* 0x0000001302167207 */ /* 0x000fe40004000000 */
[----:B------:R-:W-:Y:S01]  /*9900*/  SEL R19, R19, R2, !P0 ;  /* 0x0000000213137207 */ /* 0x000fe20004000000 */
[----:B------:R-:W-:-:S07]  /*9910*/  IMAD.MOV.U32 R2, RZ, RZ, R11 ;  /* 0x000000ffff027224 */ /* 0x000fce00078e000b */
.L_x_263:
[----:B------:R-:W-:Y:S02]  /*9920*/  LOP3.LUT P0, RZ, R0, 0xff, RZ, 0xc0, !PT ;  /* 0x000000ff00ff7812 */ /* 0x000fe4000780c0ff */
[----:B------:R-:W-:-:S11]  /*9930*/  LOP3.LUT R149, R149, 0x1, RZ, 0x3c, !PT ;  /* 0x0000000195957812 */ /* 0x000fd600078e3cff */
[----:B------:R-:W-:Y:S05]  /*9940*/  @P0 BRA `(.L_x_266) ;  /* 0xffffff7c005c0947 */ /* 0x000fea000383ffff */
[----:B------:R-:W-:Y:S05]  /*9950*/  EXIT ;  /* 0x000000000000794d */ /* 0x000fea0003800000 */
.L_x_17:
[----:B------:R-:W-:-:S08]  /*9960*/  ISETP.NE.AND P0, PT, R5, RZ, PT ;  /* 0x000000ff0500720c */ /* 0x000fd00003f05270 */
[----:B0-----:R-:W0:-:S00]  /*9970*/  USETMAXREG.DEALLOC.CTAPOOL 0x28 ;  /* 0x00000028000079c8 */ /* 0x001e0000080e0500 */
[----:B------:R-:W-:Y:S05]  /*9980*/  @P0 EXIT ;  /* 0x000000000000094d */ /* 0x000fea0003800000 */
[----:B0-----:R-:W-:Y:S01]  /*9990*/  LOP3.LUT P0, RZ, R8, 0xff, RZ, 0xc0, !PT ;  /* 0x000000ff08ff7812 */ /* 0x001fe2000780c0ff */
[----:B------:R-:W-:Y:S02]  /*99a0*/  IMAD.MOV.U32 R0, RZ, RZ, 0x1 ;  /* 0x00000001ff007424 */ /* 0x000fe400078e00ff */
[----:B------:R-:W-:-:S10]  /*99b0*/  IMAD.MOV.U32 R8, RZ, RZ, RZ ;  /* 0x000000ffff087224 */ /* 0x000fd400078e00ff */
[----:B------:R-:W-:Y:S05]  /*99c0*/  @!P0 BRA `(.L_x_267) ;  /* 0x0000000c003c8947 */ /* 0x000fea0003800000 */
[----:B------:R-:W0:Y:S01]  /*99d0*/  S2R R6, SR_CgaCtaId ;  /* 0x0000000000067919 */ /* 0x000e220000008800 */
[----:B------:R-:W-:Y:S01]  /*99e0*/  LOP3.LUT P0, RZ, R4, 0x1f, RZ, 0xc0, !PT ;  /* 0x0000001f04ff7812 */ /* 0x000fe2000780c0ff */
[----:B------:R-:W-:Y:S01]  /*99f0*/  ULDC UR5, c[0x0][0x658] ;  /* 0x0001960000057ab9 */ /* 0x000fe20000000800 */
[C---:B------:R-:W-:Y:S01]  /*9a00*/  ISETP.NE.AND P2, PT, R3.reuse, RZ, PT ;  /* 0x000000ff0300720c */ /* 0x040fe20003f45270 */
[----:B------:R-:W-:Y:S01]  /*9a10*/  UMOV UR6, 0xffffffff ;  /* 0xffffffff00067882 */ /* 0x000fe20000000000 */
[----:B------:R-:W-:Y:S01]  /*9a20*/  ISETP.NE.OR P0, PT, R3, RZ, !P0 ;  /* 0x000000ff0300720c */ /* 0x000fe20004705670 */
[----:B------:R-:W-:Y:S01]  /*9a30*/  IMAD.MOV.U32 R3, RZ, RZ, 0x3800 ;  /* 0x00003800ff037424 */ /* 0x000fe200078e00ff */
[----:B------:R-:W-:Y:S01]  /*9a40*/  BSSY B0, `(.L_x_267) ;  /* 0x00000c7000007945 */ /* 0x000fe20003800000 */
[----:B------:R-:W-:Y:S01]  /*9a50*/  USHF.L.U32 UR6, UR6, UR5, URZ ;  /* 0x0000000506067299 */ /* 0x000fe2000800063f */
[----:B------:R-:W-:Y:S01]  /*9a60*/  IMAD.MOV.U32 R9, RZ, RZ, 0x1 ;  /* 0x00000001ff097424 */ /* 0x000fe200078e00ff */
[----:B------:R-:W-:Y:S01]  /*9a70*/  LOP3.LUT R7, R16, 0x2, RZ, 0xfc, !PT ;  /* 0x0000000210077812 */ /* 0x000fe200078efcff */
[----:B------:R-:W-:Y:S01]  /*9a80*/  IMAD.MOV.U32 R0, RZ, RZ, 0x1 ;  /* 0x00000001ff007424 */ /* 0x000fe200078e00ff */
[----:B------:R-:W-:Y:S01]  /*9a90*/  ULDC UR4, c[0x0][0x600] ;  /* 0x0001800000047ab9 */ /* 0x000fe20000000800 */
[----:B------:R-:W-:Y:S01]  /*9aa0*/  IMAD.MOV.U32 R8, RZ, RZ, RZ ;  /* 0x000000ffff087224 */ /* 0x000fe200078e00ff */
[----:B------:R-:W-:Y:S01]  /*9ab0*/  UMOV UR7, 0x1 ;  /* 0x0000000100077882 */ /* 0x000fe20000000000 */
[----:B------:R-:W-:-:S02]  /*9ac0*/  UIADD3 UR19, UR38, 0x1, URZ ;  /* 0x0000000126137890 */ /* 0x000fc4000fffe03f */
[----:B------:R-:W-:Y:S02]  /*9ad0*/  UIADD3 UR15, UR4, -0x1, URZ ;  /* 0xffffffff040f7890 */ /* 0x000fe4000fffe03f */
[----:B------:R-:W-:Y:S02]  /*9ae0*/  USHF.L.U32 UR17, UR7, UR5, URZ ;  /* 0x0000000507117299 */ /* 0x000fe4000800063f */
[----:B------:R-:W-:Y:S01]  /*9af0*/  ULOP3.LUT UR16, URZ, UR6, URZ, 0x33, !UPT ;  /* 0x000000063f107292 */ /* 0x000fe2000f8e333f */
[----:B------:R-:W-:Y:S01]  /*9b00*/  ULDC.64 UR20, c[0x0][0x198] ;  /* 0x0000660000147ab9 */ /* 0x000fe20000000a00 */
[----:B0-----:R-:W-:-:S05]  /*9b10*/  LOP3.LUT R6, R6, 0x1, RZ, 0xc0, !PT ;  /* 0x0000000106067812 */ /* 0x001fca00078ec0ff */
[----:B------:R-:W-:-:S07]  /*9b20*/  IMAD R10, R6, R3, 0xc180 ;  /* 0x0000c180060a7424 */ /* 0x000fce00078e0203 */
.L_x_279:
[----:B------:R-:W-:-:S03]  /*9b30*/  UMOV UR4, 0xffffffff ;  /* 0xffffffff00047882 */ /* 0x000fc60000000000 */
[----:B------:R-:W-:Y:S05]  /*9b40*/  BRA.DIV UR4, `(.L_x_268) ;  /* 0x0000001204387947 */ /* 0x000fea000b800000 */
[----:B------:R-:W-:-:S13]  /*9b50*/  ELECT P6, URZ, PT ;  /* 0x00000000003f782f */ /* 0x000fda00038c0000 */
.L_x_294:
[----:B------:R-:W0:Y:S01]  /*9b60*/  LDC R3, c[0x0][0x28c] ;  /* 0x0000a300ff037b82 */ /* 0x000e220000000800 */
[----:B------:R-:W-:Y:S01]  /*9b70*/  BSSY B1, `(.L_x_269) ;  /* 0x000003a000017945 */ /* 0x000fe20003800000 */
[----:B0-----:R-:W-:-:S13]  /*9b80*/  ISETP.LT.OR P6, PT, R3, 0x1, !P6 ;  /* 0x000000010300780c */ /* 0x001fda00077c1670 */
[----:B------:R-:W-:Y:S05]  /*9b90*/  @P6 BRA `(.L_x_270) ;  /* 0x0000000000dc6947 */ /* 0x000fea0003800000 */
[----:B------:R-:W-:Y:S02]  /*9ba0*/  IMAD R22, R22, 0x2, R6 ;  /* 0x0000000216167824 */ /* 0x000fe400078e0206 */
[----:B------:R-:W-:Y:S02]  /*9bb0*/  IMAD.SHL.U32 R19, R19, 0x40, RZ ;  /* 0x0000004013137824 */ /* 0x000fe400078e00ff */
[----:B------:R-:W-:Y:S02]  /*9bc0*/  IMAD.MOV.U32 R14, RZ, RZ, RZ ;  /* 0x000000ffff0e7224 */ /* 0x000fe400078e00ff */
[----:B------:R-:W-:Y:S02]  /*9bd0*/  IMAD.U32 R15, RZ, RZ, UR19 ;  /* 0x00000013ff0f7e24 */ /* 0x000fe4000f8e00ff */
[----:B------:R-:W-:Y:S02]  /*9be0*/  IMAD.MOV.U32 R3, RZ, RZ, R0 ;  /* 0x000000ffff037224 */ /* 0x000fe400078e0000 */
[----:B------:R-:W-:-:S02]  /*9bf0*/  IMAD.MOV.U32 R5, RZ, RZ, R8 ;  /* 0x000000ffff057224 */ /* 0x000fc400078e0008 */
[----:B------:R-:W-:-:S07]  /*9c00*/  IMAD R22, R22, 0x70, RZ ;  /* 0x0000007016167824 */ /* 0x000fce00078e02ff */
.L_x_274:
[----:B------:R-:W0:Y:S01]  /*9c10*/  S2R R11, SR_CgaCtaId ;  /* 0x00000000000b7919 */ /* 0x000e220000008800 */
[----:B------:R-:W-:-:S04]  /*9c20*/  MOV R4, 0x400 ;  /* 0x0000040000047802 */ /* 0x000fc80000000f00 */
[----:B0-----:R-:W-:Y:S02]  /*9c30*/  LEA R12, R11, R4, 0x18 ;  /* 0x000000040b0c7211 */ /* 0x001fe400078ec0ff */
[----:B------:R-:W-:Y:S01]  /*9c40*/  SHF.L.U32 R4, R3, 0x1f, RZ ;  /* 0x0000001f03047819 */ /* 0x000fe200000006ff */
[----:B------:R-:W0:Y:S02]  /*9c50*/  @!P2 LDC R11, c[0x0][0x500] ;  /* 0x00014000ff0bab82 */ /* 0x000e240000000800 */
[----:B------:R-:W-:-:S04]  /*9c60*/  IMAD R13, R5, 0x8, R12 ;  /* 0x00000008050d7824 */ /* 0x000fc800078e020c */
[----:B------:R-:W1:Y:S02]  /*9c70*/  SYNCS.PHASECHK.TRANS64.TRYWAIT P1, [R13+URZ+0x30], R4 ;  /* 0x000030040d0075a7 */ /* 0x000e64000802017f */
[----:B-1----:R-:W-:Y:S05]  /*9c80*/  @!P1 BRA `(.L_x_271) ;  /* 0x0000001000089947 */ /* 0x002fea0003800000 */
.L_x_295:
[----:B-1----:R-:W-:Y:S01]  /*9c90*/  PRMT R4, R7, 0x9910, RZ ;  /* 0x0000991007047816 */ /* 0x002fe200000000ff */
[----:B0-----:R0:W-:Y:S03]  /*9ca0*/  @!P2 SYNCS.ARRIVE.TRANS64 RZ, [R13+URZ], R11 ;  /* 0x0000000b0dffa9a7 */ /* 0x0011e6000800003f */
[----:B------:R-:W-:-:S13]  /*9cb0*/  ISETP.NE.AND P1, PT, R4, 0x2, PT ;  /* 0x000000020400780c */ /* 0x000fda0003f25270 */
[----:B0-----:R-:W-:Y:S05]  /*9cc0*/  @P1 BRA `(.L_x_272) ;  /* 0x0000000000041947 */ /* 0x001fea0003800000 */
[----:B------:R-:W-:Y:S01]  /*9cd0*/  BPT.TRAP 0x1 ;  /* 0x000000040000795c */ /* 0x000fe20000300000 */
.L_x_272:
[----:B------:R-:W-:Y:S05]  /*9ce0*/  @P0 BRA `(.L_x_273) ;  /* 0x0000000000040947 */ /* 0x000fea0003800000 */
[----:B------:R-:W-:Y:S01]  /*9cf0*/  BPT.TRAP 0x1 ;  /* 0x000000040000795c */ /* 0x000fe20000300000 */
.L_x_273:
[----:B------:R-:W-:Y:S01]  /*9d00*/  IMAD R4, R5, 0x2000, R12 ;  /* 0x0000200005047824 */ /* 0x000fe200078e020c */
[----:B------:R-:W-:Y:S01]  /*9d10*/  R2UR UR13, R12 ;  /* 0x000000000c0d72ca */ /* 0x000fe200000e0000 */
[----:B------:R-:W-:Y:S01]  /*9d20*/  VIADD R15, R15, 0xffffffff ;  /* 0xffffffff0f0f7836 */ /* 0x000fe20000000000 */
[----:B------:R-:W-:Y:S01]  /*9d30*/  R2UR UR9, R13 ;  /* 0x000000000d0972ca */ /* 0x000fe200000e0000 */
[----:B------:R-:W-:Y:S01]  /*9d40*/  UIADD3 UR4, UP0, UR20, 0xf0, URZ ;  /* 0x000000f014047890 */ /* 0x000fe2000ff1e03f */
[----:B------:R-:W-:Y:S01]  /*9d50*/  R2UR UR5, R4 ;  /* 0x00000000040572ca */ /* 0x000fe200000e0000 */
[----:B------:R-:W-:Y:S01]  /*9d60*/  IMAD R4, R5, 0x7000, R10 ;  /* 0x0000700005047824 */ /* 0x000fe200078e020a */
[----:B------:R-:W-:Y:S01]  /*9d70*/  R2UR UR11, R19 ;  /* 0x00000000130b72ca */ /* 0x000fe200000e0000 */
[----:B------:R-:W-:Y:S01]  /*9d80*/  UIADD3 UR22, UP1, UR20, 0x1f0, URZ ;  /* 0x000001f014167890 */ /* 0x000fe2000ff3e03f */
[----:B------:R-:W-:Y:S01]  /*9d90*/  R2UR UR10, R14 ;  /* 0x000000000e0a72ca */ /* 0x000fe200000e0000 */
[----:B------:R-:W-:Y:S01]  /*9da0*/  VIADD R5, R5, 0x1 ;  /* 0x0000000105057836 */ /* 0x000fe20000000000 */
[----:B------:R-:W-:Y:S01]  /*9db0*/  R2UR UR8, R4 ;  /* 0x00000000040872ca */ /* 0x000fe200000e0000 */
[----:B------:R-:W-:Y:S01]  /*9dc0*/  UIADD3.X UR23, URZ, UR21, URZ, UP1, !UPT ;  /* 0x000000153f177290 */ /* 0x000fe20008ffe43f */
[----:B------:R-:W-:Y:S01]  /*9dd0*/  R2UR UR12, R2 ;  /* 0x00000000020c72ca */ /* 0x000fe200000e0000 */
[----:B------:R-:W-:Y:S01]  /*9de0*/  UMOV UR6, 0x0 ;  /* 0x0000000000067882 */ /* 0x000fe20000000000 */
[----:B------:R-:W-:Y:S01]  /*9df0*/  R2UR UR18, R22 ;  /* 0x00000000161272ca */ /* 0x000fe200000e0000 */
[----:B------:R-:W-:Y:S01]  /*9e00*/  UMOV UR7, 0x10000000 ;  /* 0x1000000000077882 */ /* 0x000fe20000000000 */
[----:B------:R-:W-:Y:S01]  /*9e10*/  ISETP.GT.AND P3, PT, R15, 0x1, PT ;  /* 0x000000010f00780c */ /* 0x000fe20003f64270 */
[----:B------:R-:W-:Y:S01]  /*9e20*/  UIADD3 UR14, UR5, 0x180, URZ ;  /* 0x00000180050e7890 */ /* 0x000fe2000fffe03f */
[C---:B------:R-:W-:Y:S01]  /*9e30*/  ISETP.NE.AND P1, PT, R5.reuse, 0x6, PT ;  /* 0x000000060500780c */ /* 0x040fe20003f25270 */
[----:B------:R-:W-:Y:S01]  /*9e40*/  UIADD3.X UR5, URZ, UR21, URZ, UP0, !UPT ;  /* 0x000000153f057290 */ /* 0x000fe200087fe43f */
[----:B------:R-:W-:Y:S01]  /*9e50*/  VIADD R14, R14, 0x80 ;  /* 0x000000800e0e7836 */ /* 0x000fe20000000000 */
[----:B------:R-:W-:Y:S01]  /*9e60*/  UMOV UR24, 0x30000 ;  /* 0x0003000000187882 */ /* 0x000fe20000000000 */
[----:B------:R-:W-:Y:S01]  /*9e70*/  SEL R4, RZ, 0x1, P1 ;  /* 0x00000001ff047807 */ /* 0x000fe20000800000 */
[----:B------:R-:W-:Y:S01]  /*9e80*/  UIADD3 UR13, UR13, UR8, URZ ;  /* 0x000000080d0d7290 */ /* 0x000fe2000fffe03f */
[----:B------:R-:W-:-:S02]  /*9e90*/  SEL R5, R5, RZ, P1 ;  /* 0x000000ff05057207 */ /* 0x000fc40000800000 */
[----:B------:R-:W-:Y:S01]  /*9ea0*/  UMOV UR8, UR14 ;  /* 0x0000000e00087c82 */ /* 0x000fe20008000000 */
[----:B------:R-:W-:Y:S01]  /*9eb0*/  LOP3.LUT R3, R3, R4, RZ, 0x3c, !PT ;  /* 0x0000000403037212 */ /* 0x000fe200078e3cff */
[----:B------:R0:W-:Y:S02]  /*9ec0*/  UTMALDG.3D [UR8], [UR4], desc[UR6] ;  /* 0x00000608040075b4 */ /* 0x0001e40008011000 */
[----:B0-----:R-:W-:Y:S01]  /*9ed0*/  UMOV UR11, UR18 ;  /* 0x00000012000b7c82 */ /* 0x001fe20008000000 */
[----:B------:R-:W-:Y:S02]  /*9ee0*/  UMOV UR8, UR13 ;  /* 0x0000000d00087c82 */ /* 0x000fe40008000000 */
[----:B------:R0:W-:Y:S02]  /*9ef0*/  UTMALDG.3D.MULTICAST [UR8], [UR22], UR24, desc[UR6] ;  /* 0x00000608160073b4 */ /* 0x0001e40008011818 */
[----:B0-----:R-:W-:Y:S05]  /*9f00*/  @P3 BRA `(.L_x_274) ;  /* 0xfffffffc00403947 */ /* 0x001fea000383ffff */
.L_x_270:
[----:B------:R-:W-:Y:S05]  /*9f10*/  BSYNC B1 ;  /* 0x0000000000017941 */ /* 0x000fea0003800000 */
.L_x_269:
[----:B------:R-:W2:Y:S01]  /*9f20*/  LDL.64 R12, [R1] ;  /* 0x00000000010c7983 */ /* 0x000ea20000100a00 */
[----:B------:R-:W-:Y:S01]  /*9f30*/  LOP3.LUT P4, RZ, R9, 0xff, RZ, 0xc0, !PT ;  /* 0x000000ff09ff7812 */ /* 0x000fe2000788c0ff */
[----:B------:R-:W-:Y:S01]  /*9f40*/  VIADD R8, R8, UR38 ;  /* 0x0000002608087c36 */ /* 0x000fe20008000000 */
[----:B------:R-:W-:Y:S01]  /*9f50*/  ULDC.64 UR4, c[0x0][0x650] ;  /* 0x0001940000047ab9 */ /* 0x000fe20000000a00 */
[----:B------:R-:W-:Y:S01]  /*9f60*/  IMAD.U32 R5, RZ, RZ, UR38 ;  /* 0x00000026ff057e24 */ /* 0x000fe2000f8e00ff */
[----:B------:R-:W-:Y:S01]  /*9f70*/  UISETP.GE.U32.AND UP0, UPT, UR38, 0x6, UPT ;  /* 0x000000062600788c */ /* 0x000fe2000bf06070 */
[----:B------:R-:W-:Y:S01]  /*9f80*/  BSSY B1, `(.L_x_275) ;  /* 0x0000070000017945 */ /* 0x000fe20003800000 */
[----:B------:R-:W-:Y:S01]  /*9f90*/  ISETP.GT.U32.AND P1, PT, R8, 0x5, PT ;  /* 0x000000050800780c */ /* 0x000fe20003f24070 */
[----:B------:R-:W-:Y:S01]  /*9fa0*/  IMAD.MOV.U32 R19, RZ, RZ, -0x1 ;  /* 0xffffffffff137424 */ /* 0x000fe200078e00ff */
[----:B------:R-:W-:Y:S01]  /*9fb0*/  PRMT R9, RZ, 0x7610, R9 ;  /* 0x00007610ff097816 */ /* 0x000fe20000000009 */
[----:B------:R-:W-:Y:S01]  /*9fc0*/  IMAD.MOV.U32 R22, RZ, RZ, -0x1 ;  /* 0xffffffffff167424 */ /* 0x000fe200078e00ff */
[----:B------:R-:W-:-:S02]  /*9fd0*/  ISETP.LT.U32.AND P1, PT, R5, 0x6, P1 ;  /* 0x000000060500780c */ /* 0x000fc40000f21070 */
[----:B------:R-:W-:Y:S01]  /*9fe0*/  PLOP3.LUT P3, PT, PT, PT, UP0, 0x80, 0x0 ;  /* 0x000000000000781c */ /* 0x000fe20003f6f008 */
[----:B------:R-:W0:Y:S01]  /*9ff0*/  @P4 S2R R3, SR_CgaCtaId ;  /* 0x0000000000034919 */ /* 0x000e220000008800 */
[----:B------:R-:W-:-:S04]  /*a000*/  @P4 MOV R2, 0x400 ;  /* 0x0000040000024802 */ /* 0x000fc80000000f00 */
[----:B0-----:R-:W-:Y:S01]  /*a010*/  @P4 LEA R4, R3, R2, 0x18 ;  /* 0x0000000203044211 */ /* 0x001fe200078ec0ff */
[----:B------:R-:W-:-:S03]  /*a020*/  IMAD.WIDE.U32 R2, R8, -0x55555555, RZ ;  /* 0xaaaaaaab08027825 */ /* 0x000fc600078e00ff */
[----:B------:R0:W-:Y:S01]  /*a030*/  @P4 SYNCS.ARRIVE.TRANS64.A1T0 RZ, [R4+URZ+0x98], RZ ;  /* 0x000098ff04ff49a7 */ /* 0x0001e2000810003f */
[----:B------:R-:W-:Y:S01]  /*a040*/  IMAD.MOV.U32 R2, RZ, RZ, -0x1 ;  /* 0xffffffffff027424 */ /* 0x000fe200078e00ff */
[----:B------:R-:W-:Y:S02]  /*a050*/  SHF.R.U32.HI R5, RZ, 0x2, R3 ;  /* 0x00000002ff057819 */ /* 0x000fe40000011603 */
[----:B------:R-:W-:-:S03]  /*a060*/  SEL R3, RZ, 0x1, !P1 ;  /* 0x00000001ff037807 */ /* 0x000fc60004800000 */
[----:B------:R-:W-:Y:S01]  /*a070*/  IMAD R8, R5, -0x6, R8 ;  /* 0xfffffffa05087824 */ /* 0x000fe200078e0208 */
[----:B------:R-:W-:Y:S02]  /*a080*/  LOP3.LUT R0, R0, R3, RZ, 0x3c, !PT ;  /* 0x0000000300007212 */ /* 0x000fe400078e3cff */
[----:B------:R-:W-:Y:S02]  /*a090*/  PRMT R3, RZ, 0x7610, R3 ;  /* 0x00007610ff037816 */ /* 0x000fe40000000003 */
[----:B------:R-:W-:Y:S02]  /*a0a0*/  @P3 LOP3.LUT R0, R0, 0x1, R5, 0x78, !PT ;  /* 0x0000000100003812 */ /* 0x000fe400078e7805 */
[----:B--2---:R-:W-:-:S04]  /*a0b0*/  IADD3 R18, P4, R18, R12, RZ ;  /* 0x0000000c12127210 */ /* 0x004fc80007f9e0ff */
[----:B------:R-:W-:Y:S01]  /*a0c0*/  ISETP.GE.U32.AND P1, PT, R18, UR4, PT ;  /* 0x0000000412007c0c */ /* 0x000fe2000bf26070 */
[----:B------:R-:W-:-:S05]  /*a0d0*/  IMAD.X R17, R17, 0x1, R23, P4 ;  /* 0x0000000111117824 */ /* 0x000fca00020e0617 */
[----:B------:R-:W-:-:S13]  /*a0e0*/  ISETP.GE.U32.AND.EX P1, PT, R17, UR5, PT, P1 ;  /* 0x0000000511007c0c */ /* 0x000fda000bf26110 */
[----:B0-----:R-:W-:Y:S05]  /*a0f0*/  @P1 BRA `(.L_x_276) ;  /* 0x0000000400601947 */ /* 0x001fea0003800000 */
[----:B------:R-:W0:Y:S01]  /*a100*/  S2R R12, SR_CTAID.X ;  /* 0x00000000000c7919 */ /* 0x000e220000002500 */
[----:B------:R-:W-:Y:S01]  /*a110*/  ULDC.64 UR4, c[0x0][0x628] ;  /* 0x00018a0000047ab9 */ /* 0x000fe20000000a00 */
[----:B------:R-:W-:Y:S01]  /*a120*/  ULDC UR7, c[0x0][0x630] ;  /* 0x00018c0000077ab9 */ /* 0x000fe20000000800 */
[----:B------:R-:W-:Y:S01]  /*a130*/  ISETP.NE.U32.AND P1, PT, RZ, UR4, PT ;  /* 0x00000004ff007c0c */ /* 0x000fe2000bf25070 */
[----:B------:R-:W1:Y:S01]  /*a140*/  S2R R13, SR_CTAID.Y ;  /* 0x00000000000d7919 */ /* 0x000e620000002600 */
[----:B------:R-:W-:Y:S01]  /*a150*/  ULDC UR8, c[0x0][0x150] ;  /* 0x0000540000087ab9 */ /* 0x000fe20000000800 */
[----:B------:R-:W-:Y:S01]  /*a160*/  IMAD.MOV.U32 R2, RZ, RZ, R18 ;  /* 0x000000ffff027224 */ /* 0x000fe200078e0012 */
[----:B------:R-:W-:Y:S01]  /*a170*/  ISETP.NE.AND.EX P1, PT, RZ, UR5, PT, P1 ;  /* 0x00000005ff007c0c */ /* 0x000fe2000bf25310 */
[----:B------:R-:W-:Y:S01]  /*a180*/  IMAD.MOV.U32 R3, RZ, RZ, R17 ;  /* 0x000000ffff037224 */ /* 0x000fe200078e0011 */
[----:B0-----:R-:W-:-:S11]  /*a190*/  I2FP.F32.U32 R14, R12 ;  /* 0x0000000c000e7245 */ /* 0x001fd60000201000 */
[----:B------:R-:W-:Y:S05]  /*a1a0*/  @!P1 BRA `(.L_x_277) ;  /* 0x0000000000289947 */ /* 0x000fea0003800000 */
[----:B------:R-:W-:Y:S02]  /*a1b0*/  ULDC UR6, c[0x0][0x634] ;  /* 0x00018d0000067ab9 */ /* 0x000fe40000000800 */
[----:B------:R-:W-:-:S05]  /*a1c0*/  IADD3 R3, P1, R18, UR6, RZ ;  /* 0x0000000612037c10 */ /* 0x000fca000ff3e0ff */
[----:B------:R-:W-:-:S04]  /*a1d0*/  IMAD.X R11, RZ, RZ, R17, P1 ;  /* 0x000000ffff0b7224 */ /* 0x000fc800008e0611 */
[----:B------:R-:W-:-:S04]  /*a1e0*/  IMAD.WIDE.U32 R4, R11, UR4, RZ ;  /* 0x000000040b047c25 */ /* 0x000fc8000f8e00ff */
[----:B------:R-:W-:-:S04]  /*a1f0*/  IMAD.WIDE.U32 R4, P1, R3, UR5, R4 ;  /* 0x0000000503047c25 */ /* 0x000fc8000f820004 */
[----:B------:R-:W-:-:S04]  /*a200*/  IMAD.WIDE.U32 R2, R3, UR4, RZ ;  /* 0x0000000403027c25 */ /* 0x000fc8000f8e00ff */
[----:B------:R-:W-:Y:S01]  /*a210*/  IMAD.MOV.U32 R2, RZ, RZ, R5 ;  /* 0x000000ffff027224 */ /* 0x000fe200078e0005 */
[----:B------:R-:W-:Y:S01]  /*a220*/  IADD3 RZ, P3, R3, R4, RZ ;  /* 0x0000000403ff7210 */ /* 0x000fe20007f7e0ff */
[----:B------:R-:W-:-:S04]  /*a230*/  IMAD.X R3, RZ, RZ, RZ, P1 ;  /* 0x000000ffff037224 */ /* 0x000fc800008e06ff */
[----:B------:R-:W-:-:S08]  /*a240*/  IMAD.WIDE.U32.X R2, R11, UR5, R2, P3 ;  /* 0x000000050b027c25 */ /* 0x000fd000098e0402 */
.L_x_277:
[----:B------:R-:W0:Y:S01]  /*a250*/  LDC R21, c[0x0][0x65c] ;  /* 0x00019700ff157b82 */ /* 0x000e220000000800 */
[--C-:B------:R-:W-:Y:S01]  /*a260*/  SHF.R.U64 R11, R2, UR7, R3.reuse ;  /* 0x00000007020b7c19 */ /* 0x100fe20008001203 */
[----:B------:R-:W-:Y:S01]  /*a270*/  FMUL R14, R14, UR8 ;  /* 0x000000080e0e7c20 */ /* 0x000fe20008400000 */
[----:B------:R-:W-:Y:S01]  /*a280*/  SHF.R.U32.HI R2, RZ, UR7, R3 ;  /* 0x00000007ff027c19 */ /* 0x000fe20008011603 */
[----:B------:R-:W-:Y:S01]  /*a290*/  ULDC UR6, c[0x0][0x154] ;  /* 0x0000550000067ab9 */ /* 0x000fe20000000800 */
[----:B------:R-:W-:Y:S01]  /*a2a0*/  IADD3 R15, P1, RZ, -R11, RZ ;  /* 0x8000000bff0f7210 */ /* 0x000fe20007f3e0ff */
[----:B------:R-:W-:Y:S01]  /*a2b0*/  ULDC.64 UR4, c[0x0][0x620] ;  /* 0x0001880000047ab9 */ /* 0x000fe20000000a00 */
[----:B-1----:R-:W-:Y:S01]  /*a2c0*/  I2FP.F32.U32 R3, R13 ;  /* 0x0000000d00037245 */ /* 0x002fe20000201000 */
[----:B------:R-:W1:Y:S01]  /*a2d0*/  LDC R19, c[0x0][0x144] ;  /* 0x00005100ff137b82 */ /* 0x000e620000000800 */
[----:B------:R-:W2:Y:S01]  /*a2e0*/  F2I.U32.TRUNC.NTZ R14, R14 ;  /* 0x0000000e000e7305 */ /* 0x000ea2000020f000 */
[----:B------:R-:W-:-:S02]  /*a2f0*/  IMAD.X R2, RZ, RZ, ~R2, P1 ;  /* 0x000000ffff027224 */ /* 0x000fc400008e0e02 */
[----:B------:R-:W-:Y:S01]  /*a300*/  FMUL R4, R3, UR6 ;  /* 0x0000000603047c20 */ /* 0x000fe20008400000 */
[----:B------:R-:W-:Y:S01]  /*a310*/  IMAD.MOV.U32 R3, RZ, RZ, R17 ;  /* 0x000000ffff037224 */ /* 0x000fe200078e0011 */
[----:B------:R-:W-:Y:S01]  /*a320*/  ULDC.64 UR6, c[0x0][0x640] ;  /* 0x0001900000067ab9 */ /* 0x000fe20000000a00 */
[----:B------:R-:W-:Y:S01]  /*a330*/  IMAD R2, R2, UR4, RZ ;  /* 0x0000000402027c24 */ /* 0x000fe2000f8e02ff */
[----:B------:R-:W3:Y:S01]  /*a340*/  LDC R20, c[0x0][0x148] ;  /* 0x00005200ff147b82 */ /* 0x000ee20000000800 */
[----:B------:R-:W-:Y:S01]  /*a350*/  ISETP.NE.U32.AND P1, PT, RZ, UR6, PT ;  /* 0x00000006ff007c0c */ /* 0x000fe2000bf25070 */
[----:B------:R-:W4:Y:S01]  /*a360*/  F2I.U32.TRUNC.NTZ R4, R4 ;  /* 0x0000000400047305 */ /* 0x000f22000020f000 */
[----:B------:R-:W-:Y:S02]  /*a370*/  IMAD R5, R15, UR5, R2 ;  /* 0x000000050f057c24 */ /* 0x000fe4000f8e0202 */
[----:B------:R-:W-:Y:S01]  /*a380*/  IMAD.MOV.U32 R2, RZ, RZ, R18 ;  /* 0x000000ffff027224 */ /* 0x000fe200078e0012 */
[----:B------:R-:W-:-:S02]  /*a390*/  ISETP.NE.AND.EX P1, PT, RZ, UR7, PT, P1 ;  /* 0x00000007ff007c0c */ /* 0x000fc4000bf25310 */
[----:B0-----:R-:W-:Y:S01]  /*a3a0*/  ISETP.NE.AND P4, PT, R21, 0x1, PT ;  /* 0x000000011500780c */ /* 0x001fe20003f85270 */
[----:B------:R-:W-:Y:S01]  /*a3b0*/  IMAD.WIDE.U32 R2, R15, UR4, R2 ;  /* 0x000000040f027c25 */ /* 0x000fe2000f8e0002 */
[----:B------:R-:W-:-:S03]  /*a3c0*/  ULDC UR4, c[0x0][0x618] ;  /* 0x0001860000047ab9 */ /* 0x000fc60000000800 */
[----:B--2---:R-:W-:Y:S02]  /*a3d0*/  IMAD.MOV R14, RZ, RZ, -R14 ;  /* 0x000000ffff0e7224 */ /* 0x004fe400078e0a0e */
[----:B------:R-:W-:Y:S02]  /*a3e0*/  IMAD.IADD R3, R3, 0x1, R5 ;  /* 0x0000000103037824 */ /* 0x000fe400078e0205 */
[----:B-1----:R-:W-:-:S03]  /*a3f0*/  IMAD R12, R19, R14, R12 ;  /* 0x0000000e130c7224 */ /* 0x002fc600078e020c */
[--C-:B------:R-:W-:Y:S01]  /*a400*/  SHF.R.U64 R14, R2, UR4, R3.reuse ;  /* 0x00000004020e7c19 */ /* 0x100fe20008001203 */
[----:B----4-:R-:W-:Y:S01]  /*a410*/  IMAD.MOV R2, RZ, RZ, -R4 ;  /* 0x000000ffff027224 */ /* 0x010fe200078e0a04 */
[----:B------:R-:W-:Y:S01]  /*a420*/  SHF.R.U32.HI R3, RZ, UR4, R3 ;  /* 0x00000004ff037c19 */ /* 0x000fe20008011603 */
[----:B------:R-:W-:Y:S02]  /*a430*/  ULDC UR4, c[0x0][0x608] ;  /* 0x0001820000047ab9 */ /* 0x000fe40000000800 */
[----:B---3--:R-:W-:Y:S01]  /*a440*/  @P4 IMAD R12, R20, R2, R13 ;  /* 0x00000002140c4224 */ /* 0x008fe200078e020d */
[--C-:B------:R-:W-:Y:S02]  /*a450*/  SHF.R.U64 R19, R14, UR4, R3.reuse ;  /* 0x000000040e137c19 */ /* 0x100fe40008001203 */
[----:B------:R-:W-:Y:S01]  /*a460*/  SHF.R.U32.HI R2, RZ, UR4, R3 ;  /* 0x00000004ff027c19 */ /* 0x000fe20008011603 */
[----:B------:R-:W-:-:S03]  /*a470*/  ULDC UR4, c[0x0][0x658] ;  /* 0x0001960000047ab9 */ /* 0x000fc60000000800 */
[--C-:B------:R-:W-:Y:S02]  /*a480*/  SHF.R.U64 R13, R19, UR4, R2.reuse ;  /* 0x00000004130d7c19 */ /* 0x100fe40008001202 */
[----:B------:R-:W-:-:S03]  /*a490*/  SHF.R.U32.HI R2, RZ, UR4, R2 ;  /* 0x00000004ff027c19 */ /* 0x000fc60008011602 */
[----:B------:R-:W-:Y:S02]  /*a4a0*/  IMAD.MOV.U32 R4, RZ, RZ, R13 ;  /* 0x000000ffff047224 */ /* 0x000fe400078e000d */
[----:B------:R-:W-:Y:S01]  /*a4b0*/  IMAD.MOV.U32 R3, RZ, RZ, R2 ;  /* 0x000000ffff037224 */ /* 0x000fe200078e0002 */
[----:B------:R-:W-:Y:S06]  /*a4c0*/  @!P1 BRA `(.L_x_278) ;  /* 0x00000000002c9947 */ /* 0x000fec0003800000 */
        /* <DEDUP_REMOVED lines=9> */
[----:B------:R-:W-:-:S04]  /*a560*/  IMAD.WIDE.U32.X R2, R15, UR7, R2, P3 ;  /* 0x000000070f027c25 */ /* 0x000fc800098e0402 */
[----:B------:R-:W-:-:S07]  /*a570*/  IMAD.MOV.U32 R4, RZ, RZ, R2 ;  /* 0x000000ffff047224 */ /* 0x000fce00078e0002 */
.L_x_278:
[----:B------:R-:W-:Y:S01]  /*a580*/  ULDC UR4, c[0x0][0x648] ;  /* 0x0001920000047ab9 */ /* 0x000fe20000000800 */
[----:B------:R-:W-:Y:S01]  /*a590*/  LOP3.LUT R2, R19, UR16, RZ, 0xc0, !PT ;  /* 0x0000001013027c12 */ /* 0x000fe2000f8ec0ff */
[----:B------:R-:W-:Y:S01]  /*a5a0*/  ULDC UR5, c[0x0][0x610] ;  /* 0x0001840000057ab9 */ /* 0x000fe20000000800 */
[----:B------:R-:W-:Y:S01]  /*a5b0*/  SHF.R.U64 R3, R4, UR4, R3 ;  /* 0x0000000404037c19 */ /* 0x000fe20008001203 */
[----:B------:R-:W-:Y:S01]  /*a5c0*/  ULDC UR4, c[0x0][0x638] ;  /* 0x00018e0000047ab9 */ /* 0x000fe20000000800 */
[----:B------:R-:W-:-:S03]  /*a5d0*/  LOP3.LUT R14, R14, UR15, RZ, 0xc0, !PT ;  /* 0x0000000f0e0e7c12 */ /* 0x000fc6000f8ec0ff */
[----:B------:R-:W-:Y:S02]  /*a5e0*/  IMAD.MOV R4, RZ, RZ, -R3 ;  /* 0x000000ffff047224 */ /* 0x000fe400078e0a03 */
[----:B------:R-:W-:Y:S02]  /*a5f0*/  IMAD R3, R3, UR17, R2 ;  /* 0x0000001103037c24 */ /* 0x000fe4000f8e0202 */
[----:B------:R-:W-:Y:S01]  /*a600*/  IMAD R13, R4, UR4, R13 ;  /* 0x00000004040d7c24 */ /* 0x000fe2000f8e020d */
[----:B------:R-:W-:Y:S01]  /*a610*/  ULDC UR4, c[0x0][0x600] ;  /* 0x0001800000047ab9 */ /* 0x000fe20000000800 */
[----:B------:R-:W-:Y:S02]  /*a620*/  IMAD R12, R3, UR5, R12 ;  /* 0x00000005030c7c24 */ /* 0x000fe4000f8e020c */
[----:B------:R-:W-:Y:S02]  /*a630*/  IMAD R13, R13, UR4, R14 ;  /* 0x000000040d0d7c24 */ /* 0x000fe4000f8e020e */
[----:B------:R-:W-:-:S02]  /*a640*/  IMAD.MOV.U32 R3, RZ, RZ, 0x1 ;  /* 0x00000001ff037424 */ /* 0x000fc400078e00ff */
[----:B------:R-:W-:Y:S01]  /*a650*/  IMAD.MOV.U32 R2, RZ, RZ, R11 ;  /* 0x000000ffff027224 */ /* 0x000fe200078e000b */
[----:B------:R-:W-:Y:S02]  /*a660*/  SEL R22, R13, R12, !P4 ;  /* 0x0000000c0d167207 */ /* 0x000fe40006000000 */
[----:B------:R-:W-:-:S07]  /*a670*/  SEL R19, R12, R13, !P4 ;  /* 0x0000000d0c137207 */ /* 0x000fce0006000000 */
.L_x_276:
[----:B------:R-:W-:Y:S05]  /*a680*/  BSYNC B1 ;  /* 0x0000000000017941 */ /* 0x000fea0003800000 */
.L_x_275:
[----:B------:R-:W-:-:S13]  /*a690*/  LOP3.LUT P1, RZ, R3, 0xff, RZ, 0xc0, !PT ;  /* 0x000000ff03ff7812 */ /* 0x000fda000782c0ff */
[----:B------:R-:W-:Y:S05]  /*a6a0*/  @P1 BRA `(.L_x_279) ;  /* 0xfffffff400201947 */ /* 0x000fea000383ffff */
[----:B------:R-:W-:Y:S05]  /*a6b0*/  BSYNC B0 ;  /* 0x0000000000007941 */ /* 0x000fea0003800000 */
.L_x_267:
[----:B------:R-:W-:-:S03]  /*a6c0*/  UMOV UR4, 0xffffffff ;  /* 0xffffffff00047882 */ /* 0x000fc60000000000 */
[----:B------:R-:W-:Y:S05]  /*a6d0*/  BRA.DIV UR4, `(.L_x_280) ;  /* 0x0000000604887947 */ /* 0x000fea000b800000 */
[----:B------:R-:W-:-:S13]  /*a6e0*/  ELECT P6, URZ, PT ;  /* 0x00000000003f782f */ /* 0x000fda00038c0000 */
.L_x_298:
[----:B------:R-:W-:Y:S04]  /*a6f0*/  BSSY B0, `(.L_x_281) ;  /* 0x000003d000007945 */ /* 0x000fe80003800000 */
[----:B------:R-:W-:Y:S05]  /*a700*/  @!P6 BRA `(.L_x_282) ;  /* 0x0000000000ece947 */ /* 0x000fea0003800000 */
[----:B------:R-:W-:-:S04]  /*a710*/  LOP3.LUT R16, R16, 0x2, RZ, 0xfc, !PT ;  /* 0x0000000210107812 */ /* 0x000fc800078efcff */
[----:B------:R-:W-:-:S13]  /*a720*/  ISETP.NE.AND P0, PT, R16, 0x3, PT ;  /* 0x000000031000780c */ /* 0x000fda0003f05270 */
[----:B------:R-:W-:Y:S05]  /*a730*/  @!P0 BRA `(.L_x_283) ;  /* 0x0000000000048947 */ /* 0x000fea0003800000 */
[----:B------:R-:W-:Y:S01]  /*a740*/  BPT.TRAP 0x1 ;  /* 0x000000040000795c */ /* 0x000fe20000300000 */
.L_x_283:
[----:B------:R-:W0:Y:S01]  /*a750*/  S2R R3, SR_CgaCtaId ;  /* 0x0000000000037919 */ /* 0x000e220000008800 */
[----:B------:R-:W-:-:S04]  /*a760*/  MOV R2, 0x400 ;  /* 0x0000040000027802 */ /* 0x000fc80000000f00 */
[----:B0-----:R-:W-:Y:S02]  /*a770*/  LEA R3, R3, R2, 0x18 ;  /* 0x0000000203037211 */ /* 0x001fe400078ec0ff */
[----:B------:R-:W-:-:S03]  /*a780*/  SHF.L.U32 R2, R0, 0x1f, RZ ;  /* 0x0000001f00027819 */ /* 0x000fc600000006ff */
[----:B------:R-:W-:-:S04]  /*a790*/  VIADD R3, R3, 0x30 ;  /* 0x0000003003037836 */ /* 0x000fc80000000000 */
[C---:B------:R-:W-:Y:S02]  /*a7a0*/  IMAD R7, R8.reuse, 0x8, R3 ;  /* 0x0000000808077824 */ /* 0x040fe400078e0203 */
[----:B------:R-:W-:Y:S02]  /*a7b0*/  VIADD R8, R8, 0x1 ;  /* 0x0000000108087836 */ /* 0x000fe40000000000 */
[----:B------:R-:W0:Y:S03]  /*a7c0*/  SYNCS.PHASECHK.TRANS64.TRYWAIT P0, [R7+URZ], R2 ;  /* 0x00000002070075a7 */ /* 0x000e26000800017f */
[----:B------:R-:W-:-:S04]  /*a7d0*/  ISETP.NE.AND P1, PT, R8, 0x6, PT ;  /* 0x000000060800780c */ /* 0x000fc80003f25270 */
[----:B------:R-:W-:Y:S02]  /*a7e0*/  SEL R5, RZ, 0x1, P1 ;  /* 0x00000001ff057807 */ /* 0x000fe40000800000 */
[----:B------:R-:W-:Y:S02]  /*a7f0*/  SEL R8, R8, RZ, P1 ;  /* 0x000000ff08087207 */ /* 0x000fe40000800000 */
[----:B------:R-:W-:-:S03]  /*a800*/  LOP3.LUT R5, R0, R5, RZ, 0x3c, !PT ;  /* 0x0000000500057212 */ /* 0x000fc600078e3cff */
[----:B------:R-:W-:Y:S01]  /*a810*/  IMAD R9, R8, 0x8, R3 ;  /* 0x0000000808097824 */ /* 0x000fe200078e0203 */
[----:B------:R-:W-:Y:S01]  /*a820*/  SHF.L.U32 R4, R5, 0x1f, RZ ;  /* 0x0000001f05047819 */ /* 0x000fe200000006ff */
[----:B0-----:R-:W-:Y:S06]  /*a830*/  @!P0 BRA `(.L_x_284) ;  /* 0x0000000400508947 */ /* 0x001fec0003800000 */
.L_x_299:
[----:B------:R-:W1:Y:S01]  /*a840*/  SYNCS.PHASECHK.TRANS64.TRYWAIT P0, [R9+URZ], R4 ;  /* 0x00000004090075a7 */ /* 0x000e62000800017f */
[----:B------:R-:W-:-:S05]  /*a850*/  VIADD R0, R8, 0x1 ;  /* 0x0000000108007836 */ /* 0x000fca0000000000 */
[----:B------:R-:W-:-:S04]  /*a860*/  ISETP.NE.AND P1, PT, R0, 0x6, PT ;  /* 0x000000060000780c */ /* 0x000fc80003f25270 */
[----:B0-----:R-:W-:Y:S02]  /*a870*/  SEL R2, RZ, 0x1, P1 ;  /* 0x00000001ff027807 */ /* 0x001fe40000800000 */
[----:B------:R-:W-:Y:S02]  /*a880*/  SEL R0, R0, RZ, P1 ;  /* 0x000000ff00007207 */ /* 0x000fe40000800000 */
[----:B------:R-:W-:-:S03]  /*a890*/  LOP3.LUT R7, R5, R2, RZ, 0x3c, !PT ;  /* 0x0000000205077212 */ /* 0x000fc600078e3cff */
[----:B------:R-:W-:Y:S01]  /*a8a0*/  IMAD R6, R0, 0x8, R3 ;  /* 0x0000000800067824 */ /* 0x000fe200078e0203 */
[----:B------:R-:W-:Y:S01]  /*a8b0*/  SHF.L.U32 R5, R7, 0x1f, RZ ;  /* 0x0000001f07057819 */ /* 0x000fe200000006ff */
[----:B-1----:R-:W-:Y:S06]  /*a8c0*/  @!P0 BRA `(.L_x_285) ;  /* 0x0000000400408947 */ /* 0x002fec0003800000 */
.L_x_300:
[----:B------:R-:W1:Y:S01]  /*a8d0*/  SYNCS.PHASECHK.TRANS64.TRYWAIT P0, [R6+URZ], R5 ;  /* 0x00000005060075a7 */ /* 0x000e62000800017f */
[----:B------:R-:W-:-:S05]  /*a8e0*/  VIADD R0, R0, 0x1 ;  /* 0x0000000100007836 */ /* 0x000fca0000000000 */
[----:B------:R-:W-:-:S04]  /*a8f0*/  ISETP.NE.AND P1, PT, R0, 0x6, PT ;  /* 0x000000060000780c */ /* 0x000fc80003f25270 */
[----:B------:R-:W-:Y:S02]  /*a900*/  SEL R2, RZ, 0x1, P1 ;  /* 0x00000001ff027807 */ /* 0x000fe40000800000 */
[----:B------:R-:W-:Y:S02]  /*a910*/  SEL R0, R0, RZ, P1 ;  /* 0x000000ff00007207 */ /* 0x000fe40000800000 */
[----:B------:R-:W-:-:S03]  /*a920*/  LOP3.LUT R7, R7, R2, RZ, 0x3c, !PT ;  /* 0x0000000207077212 */ /* 0x000fc600078e3cff */
[----:B0-----:R-:W-:Y:S01]  /*a930*/  IMAD R9, R0, 0x8, R3 ;  /* 0x0000000800097824 */ /* 0x001fe200078e0203 */
[----:B------:R-:W-:Y:S01]  /*a940*/  SHF.L.U32 R4, R7, 0x1f, RZ ;  /* 0x0000001f07047819 */ /* 0x000fe200000006ff */
[----:B-1----:R-:W-:Y:S06]  /*a950*/  @!P0 BRA `(.L_x_286) ;  /* 0x0000000400308947 */ /* 0x002fec0003800000 */
.L_x_301:
        /* <DEDUP_REMOVED lines=9> */
.L_x_302:
[----:B------:R-:W1:Y:S01]  /*a9f0*/  SYNCS.PHASECHK.TRANS64.TRYWAIT P0, [R6+URZ], R5 ;  /* 0x00000005060075a7 */ /* 0x000e62000800017f */
[----:B------:R-:W-:-:S05]  /*aa00*/  VIADD R0, R0, 0x1 ;  /* 0x0000000100007836 */ /* 0x000fca0000000000 */
[----:B------:R-:W-:-:S04]  /*aa10*/  ISETP.NE.AND P1, PT, R0, 0x6, PT ;  /* 0x000000060000780c */ /* 0x000fc80003f25270 */
[----:B------:R-:W-:Y:S02]  /*aa20*/  SEL R2, RZ, 0x1, P1 ;  /* 0x00000001ff027807 */ /* 0x000fe40000800000 */
[----:B------:R-:W-:Y:S02]  /*aa30*/  SEL R0, R0, RZ, P1 ;  /* 0x000000ff00007207 */ /* 0x000fe40000800000 */
[----:B------:R-:W-:Y:S01]  /*aa40*/  LOP3.LUT R2, R7, R2, RZ, 0x3c, !PT ;  /* 0x0000000207027212 */ /* 0x000fe200078e3cff */
[----:B-1----:R-:W-:Y:S06]  /*aa50*/  @!P0 BRA `(.L_x_288) ;  /* 0x0000000400188947 */ /* 0x002fec0003800000 */
.L_x_303:
[----:B------:R-:W-:Y:S01]  /*aa60*/  IMAD R3, R0, 0x8, R3 ;  /* 0x0000000800037824 */ /* 0x000fe200078e0203 */
[----:B------:R-:W-:-:S07]  /*aa70*/  SHF.L.U32 R0, R2, 0x1f, RZ ;  /* 0x0000001f02007819 */ /* 0x000fce00000006ff */
.L_x_289:
[----:B--2---:R2:W3:Y:S02]  /*aa80*/  SYNCS.PHASECHK.TRANS64.TRYWAIT P0, [R3+URZ], R0 ;  /* 0x00000000030075a7 */ /* 0x0044e4000800017f */
[----:B---3--:R-:W-:Y:S05]  /*aa90*/  @!P0 NANOSLEEP.SYNCS 0x989680 ;  /* 0x009896800000895d */ /* 0x008fea0003900000 */
[----:B------:R-:W3:Y:S02]  /*aaa0*/  @!P0 SYNCS.PHASECHK.TRANS64 P0, [R3+URZ], R0 ;  /* 0x00000000030085a7 */ /* 0x000ee4000800007f */
[----:B---3--:R-:W-:Y:S05]  /*aab0*/  @!P0 BRA `(.L_x_289) ;  /* 0xfffffffc00f08947 */ /* 0x008fea000383ffff */
.L_x_282:
[----:B------:R-:W-:Y:S05]  /*aac0*/  BSYNC B0 ;  /* 0x0000000000007941 */ /* 0x000fea0003800000 */
.L_x_281:
[----:B------:R-:W-:Y:S05]  /*aad0*/  EXIT ;  /* 0x000000000000794d */ /* 0x000fea0003800000 */
.L_x_19:
[----:B-1----:R1:W2:Y:S02]  /*aae0*/  SYNCS.PHASECHK.TRANS64.TRYWAIT P0, [R145+URZ], R0 ;  /* 0x00000000910075a7 */ /* 0x0022a4000800017f */
[----:B--2---:R-:W-:Y:S05]  /*aaf0*/  @!P0 NANOSLEEP.SYNCS 0x989680 ;  /* 0x009896800000895d */ /* 0x004fea0003900000 */
[----:B------:R-:W2:Y:S02]  /*ab00*/  @!P0 SYNCS.PHASECHK.TRANS64 P0, [R145+URZ], R0 ;  /* 0x00000000910085a7 */ /* 0x000ea4000800007f */
[----:B--2---:R-:W-:Y:S05]  /*ab10*/  @!P0 BRA `(.L_x_19) ;  /* 0xfffffffc00f08947 */ /* 0x004fea000383ffff */
[----:B------:R-:W-:Y:S05]  /*ab20*/  BRA `(.L_x_290) ;  /* 0xffffff6800f87947 */ /* 0x000fea000383ffff */
.L_x_24:
[----:B--2---:R2:W3:Y:S02]  /*ab30*/  SYNCS.PHASECHK.TRANS64.TRYWAIT P1, [R3+URZ], R0 ;  /* 0x00000000030075a7 */ /* 0x0044e4000802017f */
[----:B---3--:R-:W-:Y:S05]  /*ab40*/  @!P1 NANOSLEEP.SYNCS 0x989680 ;  /* 0x009896800000995d */ /* 0x008fea0003900000 */
[----:B------:R-:W3:Y:S02]  /*ab50*/  @!P1 SYNCS.PHASECHK.TRANS64 P1, [R3+URZ], R0 ;  /* 0x00000000030095a7 */ /* 0x000ee4000802007f */
[----:B---3--:R-:W-:Y:S05]  /*ab60*/  @!P1 BRA `(.L_x_24) ;  /* 0xfffffffc00f09947 */ /* 0x008fea000383ffff */
[----:B------:R-:W-:Y:S05]  /*ab70*/  BRA `(.L_x_23) ;  /* 0xffffff6c00687947 */ /* 0x000fea000383ffff */
.L_x_29:
[----:B--2---:R-:W-:-:S04]  /*ab80*/  IMAD.U32 R5, RZ, RZ, UR4 ;  /* 0x00000004ff057e24 */ /* 0x004fc8000f8e00ff */
[----:B------:R2:W3:Y:S03]  /*ab90*/  SYNCS.PHASECHK.TRANS64.TRYWAIT P1, [R5+URZ], R4 ;  /* 0x00000004050075a7 */ /* 0x0004e6000802017f */
[----:B---3--:R-:W-:Y:S05]  /*aba0*/  @!P1 NANOSLEEP.SYNCS 0x989680 ;  /* 0x009896800000995d */ /* 0x008fea0003900000 */
[----:B------:R-:W3:Y:S02]  /*abb0*/  @!P1 SYNCS.PHASECHK.TRANS64 P1, [R5+URZ], R4 ;  /* 0x00000004050095a7 */ /* 0x000ee4000802007f */
[----:B---3--:R-:W-:Y:S05]  /*abc0*/  @!P1 BRA `(.L_x_29) ;  /* 0xfffffffc00ec9947 */ /* 0x008fea000383ffff */
[----:B------:R-:W-:Y:S05]  /*abd0*/  BRA `(.L_x_28) ;  /* 0xffffff7800787947 */ /* 0x000fea000383ffff */
.L_x_35:
[----:B-1----:R1:W2:Y:S02]  /*abe0*/  SYNCS.PHASECHK.TRANS64.TRYWAIT P0, [R145+URZ+0x10], R0 ;  /* 0x00001000910075a7 */ /* 0x0022a4000800017f */
[----:B--2---:R-:W-:Y:S05]  /*abf0*/  @!P0 NANOSLEEP.SYNCS 0x989680 ;  /* 0x009896800000895d */ /* 0x004fea0003900000 */
[----:B------:R-:W2:Y:S02]  /*ac00*/  @!P0 SYNCS.PHASECHK.TRANS64 P0, [R145+URZ+0x10], R0 ;  /* 0x00001000910085a7 */ /* 0x000ea4000800007f */
[----:B--2---:R-:W-:Y:S05]  /*ac10*/  @!P0 BRA `(.L_x_35) ;  /* 0xfffffffc00f08947 */ /* 0x004fea000383ffff */
[----:B------:R-:W-:Y:S05]  /*ac20*/  BRA `(.L_x_291) ;  /* 0xffffff8800047947 */ /* 0x000fea000383ffff */
.L_x_268:
[----:B------:R-:W-:Y:S01]  /*ac30*/  BSSY B1, `(.L_x_292) ;  /* 0x0000006000017945 */ /* 0x000fe20003800000 */
[----:B------:R-:W-:-:S07]  /*ac40*/  IMAD.MOV.U32 R15, RZ, RZ, -0x1 ;  /* 0xffffffffff0f7424 */ /* 0x000fce00078e00ff */
[----:B-----5:R-:W-:Y:S05]  /*ac50*/  WARPSYNC.COLLECTIVE R15, `(.L_x_293) ;  /* 0x000000000f0c7348 */ /* 0x020fea0003c00000 */
[----:B------:R-:W-:Y:S02]  /*ac60*/  ELECT P6, UR62, PT ;  /* 0x00000000003e782f */ /* 0x000fe400038c0000 */
[----:B------:R-:W-:Y:S01]  /*ac70*/  MOV R14, UR62 ;  /* 0x0000003e000e7c02 */ /* 0x000fe20008000f00 */
[----:B-----5:R-:W-:Y:S10]  /*ac80*/  ENDCOLLECTIVE ;  /* 0x000000000000791b */ /* 0x020ff40003800000 */
.L_x_293:
[----:B------:R-:W-:Y:S05]  /*ac90*/  BSYNC B1 ;  /* 0x0000000000017941 */ /* 0x000fea0003800000 */
.L_x_292:
[----:B------:R-:W-:Y:S05]  /*aca0*/  BRA `(.L_x_294) ;  /* 0xffffffec00ac7947 */ /* 0x000fea000383ffff */
.L_x_271:
[----:B-1----:R1:W2:Y:S02]  /*acb0*/  SYNCS.PHASECHK.TRANS64.TRYWAIT P1, [R13+URZ+0x30], R4 ;  /* 0x000030040d0075a7 */ /* 0x0022a4000802017f */
[----:B--2---:R-:W-:Y:S05]  /*acc0*/  @!P1 NANOSLEEP.SYNCS 0x989680 ;  /* 0x009896800000995d */ /* 0x004fea0003900000 */
[----:B------:R-:W2:Y:S02]  /*acd0*/  @!P1 SYNCS.PHASECHK.TRANS64 P1, [R13+URZ+0x30], R4 ;  /* 0x000030040d0095a7 */ /* 0x000ea4000802007f */
[----:B--2---:R-:W-:Y:S05]  /*ace0*/  @!P1 BRA `(.L_x_271) ;  /* 0xfffffffc00f09947 */ /* 0x004fea000383ffff */
[----:B------:R-:W-:Y:S05]  /*acf0*/  BRA `(.L_x_295) ;  /* 0xffffffec00e47947 */ /* 0x000fea000383ffff */
.L_x_280:
[----:B------:R-:W-:Y:S01]  /*ad00*/  BSSY B0, `(.L_x_296) ;  /* 0x0000006000007945 */ /* 0x000fe20003800000 */
[----:B------:R-:W-:-:S07]  /*ad10*/  IMAD.MOV.U32 R15, RZ, RZ, -0x1 ;  /* 0xffffffffff0f7424 */ /* 0x000fce00078e00ff */
[----:B-----5:R-:W-:Y:S05]  /*ad20*/  WARPSYNC.COLLECTIVE R15, `(.L_x_297) ;  /* 0x000000000f0c7348 */ /* 0x020fea0003c00000 */
[----:B------:R-:W-:Y:S02]  /*ad30*/  ELECT P6, UR62, PT ;  /* 0x00000000003e782f */ /* 0x000fe400038c0000 */
[----:B------:R-:W-:Y:S01]  /*ad40*/  MOV R14, UR62 ;  /* 0x0000003e000e7c02 */ /* 0x000fe20008000f00 */
[----:B-----5:R-:W-:Y:S10]  /*ad50*/  ENDCOLLECTIVE ;  /* 0x000000000000791b */ /* 0x020ff40003800000 */
.L_x_297:
[----:B------:R-:W-:Y:S05]  /*ad60*/  BSYNC B0 ;  /* 0x0000000000007941 */ /* 0x000fea0003800000 */
.L_x_296:
[----:B------:R-:W-:Y:S05]  /*ad70*/  BRA `(.L_x_298) ;  /* 0xfffffff8005c7947 */ /* 0x000fea000383ffff */
.L_x_284:
[----:B0-----:R0:W1:Y:S02]  /*ad80*/  SYNCS.PHASECHK.TRANS64.TRYWAIT P0, [R7+URZ], R2 ;  /* 0x00000002070075a7 */ /* 0x001064000800017f */
[----:B-1----:R-:W-:Y:S05]  /*ad90*/  @!P0 NANOSLEEP.SYNCS 0x989680 ;  /* 0x009896800000895d */ /* 0x002fea0003900000 */
[----:B------:R-:W1:Y:S02]  /*ada0*/  @!P0 SYNCS.PHASECHK.TRANS64 P0, [R7+URZ], R2 ;  /* 0x00000002070085a7 */ /* 0x000e64000800007f */
[----:B-1----:R-:W-:Y:S05]  /*adb0*/  @!P0 BRA `(.L_x_284) ;  /* 0xfffffffc00f08947 */ /* 0x002fea000383ffff */
[----:B------:R-:W-:Y:S05]  /*adc0*/  BRA `(.L_x_299) ;  /* 0xfffffff8009c7947 */ /* 0x000fea000383ffff */
.L_x_285:
[----:B0-----:R0:W1:Y:S02]  /*add0*/  SYNCS.PHASECHK.TRANS64.TRYWAIT P0, [R9+URZ], R4 ;  /* 0x00000004090075a7 */ /* 0x001064000800017f */
[----:B-1----:R-:W-:Y:S05]  /*ade0*/  @!P0 NANOSLEEP.SYNCS 0x989680 ;  /* 0x009896800000895d */ /* 0x002fea0003900000 */
[----:B------:R-:W1:Y:S02]  /*adf0*/  @!P0 SYNCS.PHASECHK.TRANS64 P0, [R9+URZ], R4 ;  /* 0x00000004090085a7 */ /* 0x000e64000800007f */
[----:B-1----:R-:W-:Y:S05]  /*ae00*/  @!P0 BRA `(.L_x_285) ;  /* 0xfffffffc00f08947 */ /* 0x002fea000383ffff */
[----:B------:R-:W-:Y:S05]  /*ae10*/  BRA `(.L_x_300) ;  /* 0xfffffff800ac7947 */ /* 0x000fea000383ffff */
.L_x_286:
[----:B0-----:R0:W1:Y:S02]  /*ae20*/  SYNCS.PHASECHK.TRANS64.TRYWAIT P0, [R6+URZ], R5 ;  /* 0x00000005060075a7 */ /* 0x001064000800017f */
[----:B-1----:R-:W-:Y:S05]  /*ae30*/  @!P0 NANOSLEEP.SYNCS 0x989680 ;  /* 0x009896800000895d */ /* 0x002fea0003900000 */
[----:B------:R-:W1:Y:S02]  /*ae40*/  @!P0 SYNCS.PHASECHK.TRANS64 P0, [R6+URZ], R5 ;  /* 0x00000005060085a7 */ /* 0x000e64000800007f */
[----:B-1----:R-:W-:Y:S05]  /*ae50*/  @!P0 BRA `(.L_x_286) ;  /* 0xfffffffc00f08947 */ /* 0x002fea000383ffff */
[----:B------:R-:W-:Y:S05]  /*ae60*/  BRA `(.L_x_301) ;  /* 0xfffffff800bc7947 */ /* 0x000fea000383ffff */
.L_x_287:
[----:B0-----:R0:W1:Y:S02]  /*ae70*/  SYNCS.PHASECHK.TRANS64.TRYWAIT P0, [R9+URZ], R4 ;  /* 0x00000004090075a7 */ /* 0x001064000800017f */
[----:B-1----:R-:W-:Y:S05]  /*ae80*/  @!P0 NANOSLEEP.SYNCS 0x989680 ;  /* 0x009896800000895d */ /* 0x002fea0003900000 */
[----:B------:R-:W1:Y:S02]  /*ae90*/  @!P0 SYNCS.PHASECHK.TRANS64 P0, [R9+URZ], R4 ;  /* 0x00000004090085a7 */ /* 0x000e64000800007f */
[----:B-1----:R-:W-:Y:S05]  /*aea0*/  @!P0 BRA `(.L_x_287) ;  /* 0xfffffffc00f08947 */ /* 0x002fea000383ffff */
[----:B------:R-:W-:Y:S05]  /*aeb0*/  BRA `(.L_x_302) ;  /* 0xfffffff800cc7947 */ /* 0x000fea000383ffff */
.L_x_288:
[----:B-1----:R1:W2:Y:S02]  /*aec0*/  SYNCS.PHASECHK.TRANS64.TRYWAIT P0, [R6+URZ], R5 ;  /* 0x00000005060075a7 */ /* 0x0022a4000800017f */
[----:B--2---:R-:W-:Y:S05]  /*aed0*/  @!P0 NANOSLEEP.SYNCS 0x989680 ;  /* 0x009896800000895d */ /* 0x004fea0003900000 */
[----:B------:R-:W2:Y:S02]  /*aee0*/  @!P0 SYNCS.PHASECHK.TRANS64 P0, [R6+URZ], R5 ;  /* 0x00000005060085a7 */ /* 0x000ea4000800007f */
[----:B--2---:R-:W-:Y:S05]  /*aef0*/  @!P0 BRA `(.L_x_288) ;  /* 0xfffffffc00f08947 */ /* 0x004fea000383ffff */
[----:B------:R-:W-:Y:S05]  /*af00*/  BRA `(.L_x_303) ;  /* 0xfffffff800d47947 */ /* 0x000fea000383ffff */
.L_x_304:
[----:B------:R-:W-:-:S00]  /*af10*/  BRA `(.L_x_304) ;  /* 0xfffffffc00fc7947 */ /* 0x000fc0000383ffff */
[----:B------:R-:W-:-:S00]  /*af20*/  NOP ;  /* 0x0000000000007918 */ /* 0x000fc00000000000 */
        /* <DEDUP_REMOVED lines=13> */
.L_x_305:


//--------------------- .nv.global.init           --------------------------
	.section	.nv.global.init,"aw",@progbits
.nv.global.init:
	.type		$str$22,@object
	.size		$str$22,($str$23 - $str$22)
$str$22:
        /*0000*/ 	.byte	0x6b, 0x5f, 0x74, 0x69, 0x6c, 0x65, 0x5f, 0x63, 0x6f, 0x75, 0x6e, 0x74, 0x20, 0x3e, 0x3d, 0x20
        /*0010*/ 	.byte	0x31, 0x00
	.type		$str$23,@object
	.size		$str$23,(__unnamed_1 - $str$23)
$str$23:
        /*0012*/ 	.byte	0x2f, 0x74, 0x6d, 0x70, 0x2f, 0x63, 0x75, 0x74, 0x6c, 0x61, 0x73, 0x73, 0x5f, 0x73, 0x77, 0x65
        /*0022*/ 	.byte	0x65, 0x70, 0x5f, 0x73, 0x72, 0x63, 0x2f, 0x69, 0x6e, 0x63, 0x6c, 0x75, 0x64, 0x65, 0x2f, 0x63
        /*0032*/ 	.byte	0x75, 0x74, 0x6c, 0x61, 0x73, 0x73, 0x2f, 0x67, 0x65, 0x6d, 0x6d, 0x2f, 0x63, 0x6f, 0x6c, 0x6c
        /*0042*/ 	.byte	0x65, 0x63, 0x74, 0x69, 0x76, 0x65, 0x2f, 0x73, 0x6d, 0x39, 0x30, 0x5f, 0x6d, 0x6d, 0x61, 0x5f
        /*0052*/ 	.byte	0x74, 0x6d, 0x61, 0x5f, 0x67, 0x6d, 0x6d, 0x61, 0x5f, 0x73, 0x73, 0x5f, 0x77, 0x61, 0x72, 0x70
        /*0062*/ 	.byte	0x73, 0x70, 0x65, 0x63, 0x69, 0x61, 0x6c, 0x69, 0x7a, 0x65, 0x64, 0x2e, 0x68, 0x70, 0x70, 0x00
	.type		__unnamed_1,@object
	.size		__unnamed_1,(.L_0 - __unnamed_1)
__unnamed_1:
        /*0072*/ 	.byte	0x76, 0x6f, 0x69, 0x64, 0x20, 0x63, 0x75, 0x74, 0x6c, 0x61, 0x73, 0x73, 0x3a, 0x3a, 0x67, 0x65
        /* <DEDUP_REMOVED lines=172> */
        /*0b42*/ 	.byte	0x69, 0x64, 0x65, 0x6e, 0x74, 0x69, 0x74, 0x79, 0x5d, 0x00
.L_0:


//--------------------- .nv.shared._ZN7cutlass13device_kernelINS_4gemm6kernel13GemmUniversalIN4cute5tupleIJiiiiEEENS1_10collective13CollectiveMmaINS1_34MainloopSm90TmaGmmaWarpSpecializedILi6ENS5_IJNS4_1CILi2EEENSA_ILi1EEESC_EEENS1_32KernelTmaWarpSpecializedPingpongEEENS5_IJNSA_ILi64EEENSA_ILi224EEENSA_ILi128EEEEEEaNS5_IJlSC_lEEEaSK_NS4_8TiledMMAINS4_8MMA_AtomIJNS4_4SM904GMMA26MMA_64x32x32_S32S8S8_SS_TNEEEENS4_6LayoutINS5_IJSC_SC_SC_EEENS5_IJNSA_ILi0EEEST_ST_EEEEENS5_IJNS4_10UnderscoreESW_SW_EEEEENS4_13SM90_TMA_LOADENS4_14ComposedLayoutINS4_7SwizzleILi3ELi4ELi3EEENS4_18smem_ptr_flag_bitsILi8EEENSR_INS5_IJNSA_ILi8EEESI_EEENS5_IJSI_SC_EEEEEEEvNS4_8identityENS4_23SM90_TMA_LOAD_MULTICASTES19_vS1A_EENS_8epilogue10collective6detail29Sm90TmaWarpSpecializedAdapterINS1E_15DefaultEpilogueIaSK_SK_NS1D_6thread17LinearCombinationIaLi1EiiLNS1I_9ScaleType4KindE0ELNS_15FloatRoundStyleE2EaEENS1_15EpilogueDefaultEEEEEvvEEEEvNT_6ParamsE --------------------------
	.section	.nv.shared._ZN7cutlass13device_kernelINS_4gemm6kernel13GemmUniversalIN4cute5tupleIJiiiiEEENS1_10collective13CollectiveMmaINS1_34MainloopSm90TmaGmmaWarpSpecializedILi6ENS5_IJNS4_1CILi2EEENSA_ILi1EEESC_EEENS1_32KernelTmaWarpSpecializedPingpongEEENS5_IJNSA_ILi64EEENSA_ILi224EEENSA_ILi128EEEEEEaNS5_IJlSC_lEEEaSK_NS4_8TiledMMAINS4_8MMA_AtomIJNS4_4SM904GMMA26MMA_64x32x32_S32S8S8_SS_TNEEEENS4_6LayoutINS5_IJSC_SC_SC_EEENS5_IJNSA_ILi0EEEST_ST_EEEEENS5_IJNS4_10UnderscoreESW_SW_EEEEENS4_13SM90_TMA_LOADENS4_14ComposedLayoutINS4_7SwizzleILi3ELi4ELi3EEENS4_18smem_ptr_flag_bitsILi8EEENSR_INS5_IJNSA_ILi8EEESI_EEENS5_IJSI_SC_EEEEEEEvNS4_8identityENS4_23SM90_TMA_LOAD_MULTICASTES19_vS1A_EENS_8epilogue10collective6detail29Sm90TmaWarpSpecializedAdapterINS1E_15DefaultEpilogueIaSK_SK_NS1D_6thread17LinearCombinationIaLi1EiiLNS1I_9ScaleType4KindE0ELNS_15FloatRoundStyleE2EaEENS1_15EpilogueDefaultEEEEEvvEEEEvNT_6ParamsE,"aw",@nobits
	.sectionflags	@""
	.align	16
	.zero		1024


//--------------------- .nv.shared.reserved.0     --------------------------
	.section	.nv.shared.reserved.0,"aw",@nobits
	.weak		__nv_reservedSMEM_offset_0_alias
	.size		__nv_reservedSMEM_offset_0_alias, 0, 0
	.other		__nv_reservedSMEM_offset_0_alias,@"STO_CUDA_RESERVED_SHARED STV_DEFAULT"
__nv_reservedSMEM_offset_0_alias:
	.zero		0


//--------------------- .nv.global                --------------------------
	.section	.nv.global,"aw",@nobits
.nv.global:
	.type		_ZN39_INTERNAL_d5104171_4_k_cu_f0a54008_46834cute1_E,@object
	.size		_ZN39_INTERNAL_d5104171_4_k_cu_f0a54008_46834cute1_E,(_ZN39_INTERNAL_d5104171_4_k_cu_f0a54008_46834cuda3std3__45__cpo6cbeginE - _ZN39_INTERNAL_d5104171_4_k_cu_f0a54008_46834cute1_E)
_ZN39_INTERNAL_d5104171_4_k_cu_f0a54008_46834cute1_E:
	.zero		1
	.type		_ZN39_INTERNAL_d5104171_4_k_cu_f0a54008_46834cuda3std3__45__cpo6cbeginE,@object
	.size		_ZN39_INTERNAL_d5104171_4_k_cu_f0a54008_46834cuda3std3__45__cpo6cbeginE,(_ZN39_INTERNAL_d5104171_4_k_cu_f0a54008_46834cuda3std3__48in_placeE - _ZN39_INTERNAL_d5104171_4_k_cu_f0a54008_46834cuda3std3__45__cpo6cbeginE)
_ZN39_INTERNAL_d5104171_4_k_cu_f0a54008_46834cuda3std3__45__cpo6cbeginE:
	.zero		1
	.type		_ZN39_INTERNAL_d5104171_4_k_cu_f0a54008_46834cuda3std3__48in_placeE,@object
	.size		_ZN39_INTERNAL_d5104171_4_k_cu_f0a54008_46834cuda3std3__48in_placeE,(_ZN39_INTERNAL_d5104171_4_k_cu_f0a54008_46834cuda3std6ranges3__45__cpo9iter_moveE - _ZN39_INTERNAL_d5104171_4_k_cu_f0a54008_46834cuda3std3__48in_placeE)
_ZN39_INTERNAL_d5104171_4_k_cu_f0a54008_46834cuda3std3__48in_placeE:
	.zero		1
	.type		_ZN39_INTERNAL_d5104171_4_k_cu_f0a54008_46834cuda3std6ranges3__45__cpo9iter_moveE,@object
	.size		_ZN39_INTERNAL_d5104171_4_k_cu_f0a54008_46834cuda3std6ranges3__45__cpo9iter_moveE,(_ZN39_INTERNAL_d5104171_4_k_cu_f0a54008_46834cuda3std3__45__cpo5beginE - _ZN39_INTERNAL_d5104171_4_k_cu_f0a54008_46834cuda3std6ranges3__45__cpo9iter_moveE)
_ZN39_INTERNAL_d5104171_4_k_cu_f0a54008_46834cuda3std6ranges3__45__cpo9iter_moveE:
	.zero		1
	.type		_ZN39_INTERNAL_d5104171_4_k_cu_f0a54008_46834cuda3std3__45__cpo5beginE,@object
	.size		_ZN39_INTERNAL_d5104171_4_k_cu_f0a54008_46834cuda3std3__45__cpo5beginE,(_ZN39_INTERNAL_d5104171_4_k_cu_f0a54008_46834cuda3std3__441_GLOBAL__N__d5104171_4_k_cu_f0a54008_46836ignoreE - _ZN39_INTERNAL_d5104171_4_k_cu_f0a54008_46834cuda3std3__45__cpo5beginE)
_ZN39_INTERNAL_d5104171_4_k_cu_f0a54008_46834cuda3std3__45__cpo5beginE:
	.zero		1
	.type		_ZN39_INTERNAL_d5104171_4_k_cu_f0a54008_46834cuda3std3__441_GLOBAL__N__d5104171_4_k_cu_f0a54008_46836ignoreE,@object
	.size		_ZN39_INTERNAL_d5104171_4_k_cu_f0a54008_46834cuda3std3__441_GLOBAL__N__d5104171_4_k_cu_f0a54008_46836ignoreE,(_ZN39_INTERNAL_d5104171_4_k_cu_f0a54008_46834cute7productE - _ZN39_INTERNAL_d5104171_4_k_cu_f0a54008_46834cuda3std3__441_GLOBAL__N__d5104171_4_k_cu_f0a54008_46836ignoreE)
_ZN39_INTERNAL_d5104171_4_k_cu_f0a54008_46834cuda3std3__441_GLOBAL__N__d5104171_4_k_cu_f0a54008_46836ignoreE:
	.zero		1
	.type		_ZN39_INTERNAL_d5104171_4_k_cu_f0a54008_46834cute7productE,@object
	.size		_ZN39_INTERNAL_d5104171_4_k_cu_f0a54008_46834cute7productE,(_ZN39_INTERNAL_d5104171_4_k_cu_f0a54008_46834cuda3std3__45__cpo3endE - _ZN39_INTERNAL_d5104171_4_k_cu_f0a54008_46834cute7productE)
_ZN39_INTERNAL_d5104171_4_k_cu_f0a54008_46834cute7productE:
	.zero		1
	.type		_ZN39_INTERNAL_d5104171_4_k_cu_f0a54008_46834cuda3std3__45__cpo3endE,@object
	.size		_ZN39_INTERNAL_d5104171_4_k_cu_f0a54008_46834cuda3std3__45__cpo3endE,(_ZN39_INTERNAL_d5104171_4_k_cu_f0a54008_46834cuda3std3__419piecewise_constructE - _ZN39_INTERNAL_d5104171_4_k_cu_f0a54008_46834cuda3std3__45__cpo3endE)
_ZN39_INTERNAL_d5104171_4_k_cu_f0a54008_46834cuda3std3__45__cpo3endE:
	.zero		1
	.type		_ZN39_INTERNAL_d5104171_4_k_cu_f0a54008_46834cuda3std3__419piecewise_constructE,@object
	.size		_ZN39_INTERNAL_d5104171_4_k_cu_f0a54008_46834cuda3std3__419piecewise_constructE,(_ZN39_INTERNAL_d5104171_4_k_cu_f0a54008_46834cuda3std3__45__cpo4cendE - _ZN39_INTERNAL_d5104171_4_k_cu_f0a54008_46834cuda3std3__419piecewise_constructE)
_ZN39_INTERNAL_d5104171_4_k_cu_f0a54008_46834cuda3std3__419piecewise_constructE:
	.zero		1
	.type		_ZN39_INTERNAL_d5104171_4_k_cu_f0a54008_46834cuda3std3__45__cpo4cendE,@object
	.size		_ZN39_INTERNAL_d5104171_4_k_cu_f0a54008_46834cuda3std3__45__cpo4cendE,(_ZN39_INTERNAL_d5104171_4_k_cu_f0a54008_46834cuda3std6ranges3__45__cpo4swapE - _ZN39_INTERNAL_d5104171_4_k_cu_f0a54008_46834cuda3std3__45__cpo4cendE)
_ZN39_INTERNAL_d5104171_4_k_cu_f0a54008_46834cuda3std3__45__cpo4cendE:
	.zero		1
	.type		_ZN39_INTERNAL_d5104171_4_k_cu_f0a54008_46834cuda3std6ranges3__45__cpo4swapE,@object
	.size		_ZN39_INTERNAL_d5104171_4_k_cu_f0a54008_46834cuda3std6ranges3__45__cpo4swapE,(.L_8 - _ZN39_INTERNAL_d5104171_4_k_cu_f0a54008_46834cuda3std6ranges3__45__cpo4swapE)
_ZN39_INTERNAL_d5104171_4_k_cu_f0a54008_46834cuda3std6ranges3__45__cpo4swapE:
	.zero		1
.L_8:


//--------------------- .nv.constant0._ZN7cutlass13device_kernelINS_4gemm6kernel13GemmUniversalIN4cute5tupleIJiiiiEEENS1_10collective13CollectiveMmaINS1_34MainloopSm90TmaGmmaWarpSpecializedILi6ENS5_IJNS4_1CILi2EEENSA_ILi1EEESC_EEENS1_32KernelTmaWarpSpecializedPingpongEEENS5_IJNSA_ILi64EEENSA_ILi224EEENSA_ILi128EEEEEEaNS5_IJlSC_lEEEaSK_NS4_8TiledMMAINS4_8MMA_AtomIJNS4_4SM904GMMA26MMA_64x32x32_S32S8S8_SS_TNEEEENS4_6LayoutINS5_IJSC_SC_SC_EEENS5_IJNSA_ILi0EEEST_ST_EEEEENS5_IJNS4_10UnderscoreESW_SW_EEEEENS4_13SM90_TMA_LOADENS4_14ComposedLayoutINS4_7SwizzleILi3ELi4ELi3EEENS4_18smem_ptr_flag_bitsILi8EEENSR_INS5_IJNSA_ILi8EEESI_EEENS5_IJSI_SC_EEEEEEEvNS4_8identityENS4_23SM90_TMA_LOAD_MULTICASTES19_vS1A_EENS_8epilogue10collective6detail29Sm90TmaWarpSpecializedAdapterINS1E_15DefaultEpilogueIaSK_SK_NS1D_6thread17LinearCombinationIaLi1EiiLNS1I_9ScaleType4KindE0ELNS_15FloatRoundStyleE2EaEENS1_15EpilogueDefaultEEEEEvvEEEEvNT_6ParamsE --------------------------
	.section	.nv.constant0._ZN7cutlass13device_kernelINS_4gemm6kernel13GemmUniversalIN4cute5tupleIJiiiiEEENS1_10collective13CollectiveMmaINS1_34MainloopSm90TmaGmmaWarpSpecializedILi6ENS5_IJNS4_1CILi2EEENSA_ILi1EEESC_EEENS1_32KernelTmaWarpSpecializedPingpongEEENS5_IJNSA_ILi64EEENSA_ILi224EEENSA_ILi128EEEEEEaNS5_IJlSC_lEEEaSK_NS4_8TiledMMAINS4_8MMA_AtomIJNS4_4SM904GMMA26MMA_64x32x32_S32S8S8_SS_TNEEEENS4_6LayoutINS5_IJSC_SC_SC_EEENS5_IJNSA_ILi0EEEST_ST_EEEEENS5_IJNS4_10UnderscoreESW_SW_EEEEENS4_13SM90_TMA_LOADENS4_14ComposedLayoutINS4_7SwizzleILi3ELi4ELi3EEENS4_18smem_ptr_flag_bitsILi8EEENSR_INS5_IJNSA_ILi8EEESI_EEENS5_IJSI_SC_EEEEEEEvNS4_8identityENS4_23SM90_TMA_LOAD_MULTICASTES19_vS1A_EENS_8epilogue10collective6detail29Sm90TmaWarpSpecializedAdapterINS1E_15DefaultEpilogueIaSK_SK_NS1D_6thread17LinearCombinationIaLi1EiiLNS1I_9ScaleType4KindE0ELNS_15FloatRoundStyleE2EaEENS1_15EpilogueDefaultEEEEEvvEEEEvNT_6ParamsE,"a",@progbits
	.sectionflags	@""
	.align	4
.nv.constant0._ZN7cutlass13device_kernelINS_4gemm6kernel13GemmUniversalIN4cute5tupleIJiiiiEEENS1_10collective13CollectiveMmaINS1_34MainloopSm90TmaGmmaWarpSpecializedILi6ENS5_IJNS4_1CILi2EEENSA_ILi1EEESC_EEENS1_32KernelTmaWarpSpecializedPingpongEEENS5_IJNSA_ILi64EEENSA_ILi224EEENSA_ILi128EEEEEEaNS5_IJlSC_lEEEaSK_NS4_8TiledMMAINS4_8MMA_AtomIJNS4_4SM904GMMA26MMA_64x32x32_S32S8S8_SS_TNEEEENS4_6LayoutINS5_IJSC_SC_SC_EEENS5_IJNSA_ILi0EEEST_ST_EEEEENS5_IJNS4_10UnderscoreESW_SW_EEEEENS4_13SM90_TMA_LOADENS4_14ComposedLayoutINS4_7SwizzleILi3ELi4ELi3EEENS4_18smem_ptr_flag_bitsILi8EEENSR_INS5_IJNSA_ILi8EEESI_EEENS5_IJSI_SC_EEEEEEEvNS4_8identityENS4_23SM90_TMA_LOAD_MULTICASTES19_vS1A_EENS_8epilogue10collective6detail29Sm90TmaWarpSpecializedAdapterINS1E_15DefaultEpilogueIaSK_SK_NS1D_6thread17LinearCombinationIaLi1EiiLNS1I_9ScaleType4KindE0ELNS_15FloatRoundStyleE2EaEENS1_15EpilogueDefaultEEEEEvvEEEEvNT_6ParamsE:
	.zero		1664


//--------------------- SYMBOLS --------------------------

	.type		.nv.reservedSmem.offset0,@object
	.size		.nv.reservedSmem.offset0,0x4
	.type		__assertfail,@function
